	.target	sm_103a

	.elftype	@"ET_EXEC"


//--------------------- .note.nv.tkinfo           --------------------------
	.section	.note.nv.tkinfo,"",@"SHT_NOTE"
	.sectionflags	@"SHF_NOTE_NV_TKINFO"
	.tkinfo
        /*0018*/ 	.word	0x00000002
        /*0030*/ 	.string	""
        /*0030*/ 	.string	"ptxas"
        /*0030*/ 	.string	"Cuda compilation tools, release 13.0, V13.0.88"
        /*0030*/ 	.string	"Build cuda_13.0.r13.0/compiler.36424714_0"
        /*0030*/ 	.string	"-arch sm_103a -m 64 "



//--------------------- .note.nv.cuinfo           --------------------------
	.section	.note.nv.cuinfo,"",@"SHT_NOTE"
	.sectionflags	@"SHF_NOTE_NV_CUINFO"
        /*0018*/ 	.short	0x0002
        /*001a*/ 	.short	0x0067
        /*001c*/ 	.short	0x0082
	.zero		2


//--------------------- .nv.info                  --------------------------
	.section	.nv.info,"",@"SHT_CUDA_INFO"
	.align	4


	//----- nvinfo : EIATTR_REGCOUNT
	.align		4
        /*0000*/ 	.byte	0x04, 0x2f
        /*0002*/ 	.short	(.L_12 - .L_11)
	.align		4
.L_11:
        /*0004*/ 	.word	index@(_ZN7cutlass13device_kernelIN5flash11enable_sm90INS1_16FlashAttnFwdSm90INS1_25CollectiveMainloopFwdSm90ILi2EN4cute5tupleIJNS5_1CILi1EEES8_S8_EEENS6_IJNS7_ILi128EEESA_NS7_ILi256EEEEEELi256ENS_12float_e4m3_tEfNS_4arch4Sm90ELb1ELb0ELb1ELb1ELb1ELb1ELb0ELb1ELb0ELb1ELb0ELb0EEENS1_21CollectiveEpilogueFwdINS6_IJSA_SB_SA_EEES9_NS_10bfloat16_tESF_Li256ELb1ELb1ELb0ELb1EEENS1_36VarlenDynamicPersistentTileSchedulerILi128ELi128ELi256ELi128ELb0ELb1ELb1ELb1ELb1ELb1EEEEEEEEEvNT_6ParamsE)
        /*0008*/ 	.word	0x00000004


	//----- nvinfo : EIATTR_FRAME_SIZE
	.align		4
.L_12:
        /*000c*/ 	.byte	0x04, 0x11
        /*000e*/ 	.short	(.L_14 - .L_13)
	.align		4
.L_13:
        /*0010*/ 	.word	index@(_ZN7cutlass13device_kernelIN5flash11enable_sm90INS1_16FlashAttnFwdSm90INS1_25CollectiveMainloopFwdSm90ILi2EN4cute5tupleIJNS5_1CILi1EEES8_S8_EEENS6_IJNS7_ILi128EEESA_NS7_ILi256EEEEEELi256ENS_12float_e4m3_tEfNS_4arch4Sm90ELb1ELb0ELb1ELb1ELb1ELb1ELb0ELb1ELb0ELb1ELb0ELb0EEENS1_21CollectiveEpilogueFwdINS6_IJSA_SB_SA_EEES9_NS_10bfloat16_tESF_Li256ELb1ELb1ELb0ELb1EEENS1_36VarlenDynamicPersistentTileSchedulerILi128ELi128ELi256ELi128ELb0ELb1ELb1ELb1ELb1ELb1EEEEEEEEEvNT_6ParamsE)
        /*0014*/ 	.word	0x00000000


	//----- nvinfo : EIATTR_REGCOUNT
	.align		4
.L_14:
        /*0018*/ 	.byte	0x04, 0x2f
        /*001a*/ 	.short	(.L_16 - .L_15)
	.align		4
.L_15:
        /*001c*/ 	.word	index@(_ZN7cutlass13device_kernelIN5flash11enable_sm90INS1_16FlashAttnFwdSm90INS1_25CollectiveMainloopFwdSm90ILi2EN4cute5tupleIJNS5_1CILi1EEES8_S8_EEENS6_IJNS7_ILi128EEESA_NS7_ILi256EEEEEELi256ENS_12float_e4m3_tEfNS_4arch4Sm90ELb1ELb0ELb1ELb1ELb1ELb0ELb0ELb1ELb0ELb1ELb0ELb0EEENS1_21CollectiveEpilogueFwdINS6_IJSA_SB_SA_EEES9_NS_10bfloat16_tESF_Li256ELb1ELb1ELb0ELb1EEENS1_36VarlenDynamicPersistentTileSchedulerILi128ELi128ELi256ELi128ELb0ELb1ELb1ELb1ELb1ELb1EEEEEEEEEvNT_6ParamsE)
        /*0020*/ 	.word	0x00000004


	//----- nvinfo : EIATTR_FRAME_SIZE
	.align		4
.L_16:
        /*0024*/ 	.byte	0x04, 0x11
        /*0026*/ 	.short	(.L_18 - .L_17)
	.align		4
.L_17:
        /*0028*/ 	.word	index@(_ZN7cutlass13device_kernelIN5flash11enable_sm90INS1_16FlashAttnFwdSm90INS1_25CollectiveMainloopFwdSm90ILi2EN4cute5tupleIJNS5_1CILi1EEES8_S8_EEENS6_IJNS7_ILi128EEESA_NS7_ILi256EEEEEELi256ENS_12float_e4m3_tEfNS_4arch4Sm90ELb1ELb0ELb1ELb1ELb1ELb0ELb0ELb1ELb0ELb1ELb0ELb0EEENS1_21CollectiveEpilogueFwdINS6_IJSA_SB_SA_EEES9_NS_10bfloat16_tESF_Li256ELb1ELb1ELb0ELb1EEENS1_36VarlenDynamicPersistentTileSchedulerILi128ELi128ELi256ELi128ELb0ELb1ELb1ELb1ELb1ELb1EEEEEEEEEvNT_6ParamsE)
        /*002c*/ 	.word	0x00000000


	//----- nvinfo : EIATTR_REGCOUNT
	.align		4
.L_18:
        /*0030*/ 	.byte	0x04, 0x2f
        /*0032*/ 	.short	(.L_20 - .L_19)
	.align		4
.L_19:
        /*0034*/ 	.word	index@(_ZN7cutlass13device_kernelIN5flash11enable_sm90INS1_16FlashAttnFwdSm90INS1_25CollectiveMainloopFwdSm90ILi2EN4cute5tupleIJNS5_1CILi1EEES8_S8_EEENS6_IJNS7_ILi128EEESA_NS7_ILi256EEEEEELi256ENS_12float_e4m3_tEfNS_4arch4Sm90ELb1ELb0ELb1ELb0ELb1ELb0ELb0ELb1ELb0ELb1ELb0ELb0EEENS1_21CollectiveEpilogueFwdINS6_IJSA_SB_SA_EEES9_NS_10bfloat16_tESF_Li256ELb0ELb1ELb0ELb1EEENS1_30DynamicPersistentTileSchedulerILi256ELi128ELb0ELb1ELb1EEEEEEEEEvNT_6ParamsE)
        /*0038*/ 	.word	0x00000004


	//----- nvinfo : EIATTR_FRAME_SIZE
	.align		4
.L_20:
        /*003c*/ 	.byte	0x04, 0x11
        /*003e*/ 	.short	(.L_22 - .L_21)
	.align		4
.L_21:
        /*0040*/ 	.word	index@(_ZN7cutlass13device_kernelIN5flash11enable_sm90INS1_16FlashAttnFwdSm90INS1_25CollectiveMainloopFwdSm90ILi2EN4cute5tupleIJNS5_1CILi1EEES8_S8_EEENS6_IJNS7_ILi128EEESA_NS7_ILi256EEEEEELi256ENS_12float_e4m3_tEfNS_4arch4Sm90ELb1ELb0ELb1ELb0ELb1ELb0ELb0ELb1ELb0ELb1ELb0ELb0EEENS1_21CollectiveEpilogueFwdINS6_IJSA_SB_SA_EEES9_NS_10bfloat16_tESF_Li256ELb0ELb1ELb0ELb1EEENS1_30DynamicPersistentTileSchedulerILi256ELi128ELb0ELb1ELb1EEEEEEEEEvNT_6ParamsE)
        /*0044*/ 	.word	0x00000000


	//----- nvinfo : EIATTR_REGCOUNT
	.align		4
.L_22:
        /*0048*/ 	.byte	0x04, 0x2f
        /*004a*/ 	.short	(.L_24 - .L_23)
	.align		4
.L_23:
        /*004c*/ 	.word	index@(_ZN7cutlass13device_kernelIN5flash11enable_sm90INS1_16FlashAttnFwdSm90INS1_25CollectiveMainloopFwdSm90ILi2EN4cute5tupleIJNS5_1CILi1EEES8_S8_EEENS6_IJNS7_ILi128EEENS7_ILi64EEENS7_ILi256EEEEEELi256ENS_12float_e4m3_tEfNS_4arch4Sm90ELb0ELb1ELb1ELb1ELb1ELb1ELb0ELb1ELb0ELb1ELb0ELb0EEENS1_21CollectiveEpilogueFwdINS6_IJSA_SC_SB_EEES9_NS_10bfloat16_tESG_Li256ELb1ELb1ELb0ELb1EEENS1_36VarlenDynamicPersistentTileSchedulerILi128ELi64ELi256ELi128ELb0ELb1ELb1ELb1ELb0ELb1EEEEEEEEEvNT_6ParamsE)
        /*0050*/ 	.word	0x00000004


	//----- nvinfo : EIATTR_FRAME_SIZE
	.align		4
.L_24:
        /*0054*/ 	.byte	0x04, 0x11
        /*0056*/ 	.short	(.L_26 - .L_25)
	.align		4
.L_25:
        /*0058*/ 	.word	index@(_ZN7cutlass13device_kernelIN5flash11enable_sm90INS1_16FlashAttnFwdSm90INS1_25CollectiveMainloopFwdSm90ILi2EN4cute5tupleIJNS5_1CILi1EEES8_S8_EEENS6_IJNS7_ILi128EEENS7_ILi64EEENS7_ILi256EEEEEELi256ENS_12float_e4m3_tEfNS_4arch4Sm90ELb0ELb1ELb1ELb1ELb1ELb1ELb0ELb1ELb0ELb1ELb0ELb0EEENS1_21CollectiveEpilogueFwdINS6_IJSA_SC_SB_EEES9_NS_10bfloat16_tESG_Li256ELb1ELb1ELb0ELb1EEENS1_36VarlenDynamicPersistentTileSchedulerILi128ELi64ELi256ELi128ELb0ELb1ELb1ELb1ELb0ELb1EEEEEEEEEvNT_6ParamsE)
        /*005c*/ 	.word	0x00000000


	//----- nvinfo : EIATTR_REGCOUNT
	.align		4
.L_26:
        /*0060*/ 	.byte	0x04, 0x2f
        /*0062*/ 	.short	(.L_28 - .L_27)
	.align		4
.L_27:
        /*0064*/ 	.word	index@(_ZN7cutlass13device_kernelIN5flash11enable_sm90INS1_16FlashAttnFwdSm90INS1_25CollectiveMainloopFwdSm90ILi2EN4cute5tupleIJNS5_1CILi1EEES8_S8_EEENS6_IJNS7_ILi128EEENS7_ILi64EEENS7_ILi256EEEEEELi256ENS_12float_e4m3_tEfNS_4arch4Sm90ELb0ELb1ELb1ELb1ELb1ELb0ELb0ELb1ELb0ELb1ELb0ELb0EEENS1_21CollectiveEpilogueFwdINS6_IJSA_SC_SB_EEES9_NS_10bfloat16_tESG_Li256ELb1ELb1ELb0ELb1EEENS1_36VarlenDynamicPersistentTileSchedulerILi128ELi64ELi256ELi128ELb0ELb1ELb1ELb1ELb0ELb1EEEEEEEEEvNT_6ParamsE)
        /*0068*/ 	.word	0x00000004


	//----- nvinfo : EIATTR_FRAME_SIZE
	.align		4
.L_28:
        /*006c*/ 	.byte	0x04, 0x11
        /*006e*/ 	.short	(.L_30 - .L_29)
	.align		4
.L_29:
        /*0070*/ 	.word	index@(_ZN7cutlass13device_kernelIN5flash11enable_sm90INS1_16FlashAttnFwdSm90INS1_25CollectiveMainloopFwdSm90ILi2EN4cute5tupleIJNS5_1CILi1EEES8_S8_EEENS6_IJNS7_ILi128EEENS7_ILi64EEENS7_ILi256EEEEEELi256ENS_12float_e4m3_tEfNS_4arch4Sm90ELb0ELb1ELb1ELb1ELb1ELb0ELb0ELb1ELb0ELb1ELb0ELb0EEENS1_21CollectiveEpilogueFwdINS6_IJSA_SC_SB_EEES9_NS_10bfloat16_tESG_Li256ELb1ELb1ELb0ELb1EEENS1_36VarlenDynamicPersistentTileSchedulerILi128ELi64ELi256ELi128ELb0ELb1ELb1ELb1ELb0ELb1EEEEEEEEEvNT_6ParamsE)
        /*0074*/ 	.word	0x00000000


	//----- nvinfo : EIATTR_REGCOUNT
	.align		4
.L_30:
        /*0078*/ 	.byte	0x04, 0x2f
        /*007a*/ 	.short	(.L_32 - .L_31)
	.align		4
.L_31:
        /*007c*/ 	.word	index@(_ZN7cutlass13device_kernelIN5flash11enable_sm90INS1_16FlashAttnFwdSm90INS1_25CollectiveMainloopFwdSm90ILi2EN4cute5tupleIJNS5_1CILi1EEES8_S8_EEENS6_IJNS7_ILi128EEENS7_ILi64EEENS7_ILi256EEEEEELi256ENS_12float_e4m3_tEfNS_4arch4Sm90ELb0ELb1ELb1ELb0ELb1ELb0ELb0ELb1ELb0ELb1ELb0ELb0EEENS1_21CollectiveEpilogueFwdINS6_IJSA_SC_SB_EEES9_NS_10bfloat16_tESG_Li256ELb0ELb1ELb0ELb1EEENS1_30DynamicPersistentTileSchedulerILi256ELi128ELb0ELb1ELb1EEEEEEEEEvNT_6ParamsE)
        /*0080*/ 	.word	0x00000004


	//----- nvinfo : EIATTR_FRAME_SIZE
	.align		4
.L_32:
        /*0084*/ 	.byte	0x04, 0x11
        /*0086*/ 	.short	(.L_34 - .L_33)
	.align		4
.L_33:
        /*0088*/ 	.word	index@(_ZN7cutlass13device_kernelIN5flash11enable_sm90INS1_16FlashAttnFwdSm90INS1_25CollectiveMainloopFwdSm90ILi2EN4cute5tupleIJNS5_1CILi1EEES8_S8_EEENS6_IJNS7_ILi128EEENS7_ILi64EEENS7_ILi256EEEEEELi256ENS_12float_e4m3_tEfNS_4arch4Sm90ELb0ELb1ELb1ELb0ELb1ELb0ELb0ELb1ELb0ELb1ELb0ELb0EEENS1_21CollectiveEpilogueFwdINS6_IJSA_SC_SB_EEES9_NS_10bfloat16_tESG_Li256ELb0ELb1ELb0ELb1EEENS1_30DynamicPersistentTileSchedulerILi256ELi128ELb0ELb1ELb1EEEEEEEEEvNT_6ParamsE)
        /*008c*/ 	.word	0x00000000


	//----- nvinfo : EIATTR_REGCOUNT
	.align		4
.L_34:
        /*0090*/ 	.byte	0x04, 0x2f
        /*0092*/ 	.short	(.L_36 - .L_35)
	.align		4
.L_35:
        /*0094*/ 	.word	index@(_ZN7cutlass13device_kernelIN5flash11enable_sm90INS1_16FlashAttnFwdSm90INS1_25CollectiveMainloopFwdSm90ILi2EN4cute5tupleIJNS5_1CILi1EEES8_S8_EEENS6_IJNS7_ILi128EEESA_NS7_ILi256EEEEEELi256ENS_12float_e4m3_tEfNS_4arch4Sm90ELb0ELb0ELb1ELb1ELb1ELb1ELb0ELb1ELb0ELb1ELb0ELb0EEENS1_21CollectiveEpilogueFwdINS6_IJSA_SB_SA_EEES9_NS_10bfloat16_tESF_Li256ELb1ELb1ELb0ELb1EEENS1_36VarlenDynamicPersistentTileSchedulerILi128ELi128ELi256ELi128ELb0ELb1ELb1ELb0ELb1ELb1EEEEEEEEEvNT_6ParamsE)
        /*0098*/ 	.word	0x00000004


	//----- nvinfo : EIATTR_FRAME_SIZE
	.align		4
.L_36:
        /*009c*/ 	.byte	0x04, 0x11
        /*009e*/ 	.short	(.L_38 - .L_37)
	.align		4
.L_37:
        /*00a0*/ 	.word	index@(_ZN7cutlass13device_kernelIN5flash11enable_sm90INS1_16FlashAttnFwdSm90INS1_25CollectiveMainloopFwdSm90ILi2EN4cute5tupleIJNS5_1CILi1EEES8_S8_EEENS6_IJNS7_ILi128EEESA_NS7_ILi256EEEEEELi256ENS_12float_e4m3_tEfNS_4arch4Sm90ELb0ELb0ELb1ELb1ELb1ELb1ELb0ELb1ELb0ELb1ELb0ELb0EEENS1_21CollectiveEpilogueFwdINS6_IJSA_SB_SA_EEES9_NS_10bfloat16_tESF_Li256ELb1ELb1ELb0ELb1EEENS1_36VarlenDynamicPersistentTileSchedulerILi128ELi128ELi256ELi128ELb0ELb1ELb1ELb0ELb1ELb1EEEEEEEEEvNT_6ParamsE)
        /*00a4*/ 	.word	0x00000000


	//----- nvinfo : EIATTR_REGCOUNT
	.align		4
.L_38:
        /*00a8*/ 	.byte	0x04, 0x2f
        /*00aa*/ 	.short	(.L_40 - .L_39)
	.align		4
.L_39:
        /*00ac*/ 	.word	index@(_ZN7cutlass13device_kernelIN5flash11enable_sm90INS1_16FlashAttnFwdSm90INS1_25CollectiveMainloopFwdSm90ILi2EN4cute5tupleIJNS5_1CILi1EEES8_S8_EEENS6_IJNS7_ILi128EEESA_NS7_ILi256EEEEEELi256ENS_12float_e4m3_tEfNS_4arch4Sm90ELb0ELb0ELb1ELb1ELb1ELb0ELb0ELb1ELb0ELb1ELb0ELb0EEENS1_21CollectiveEpilogueFwdINS6_IJSA_SB_SA_EEES9_NS_10bfloat16_tESF_Li256ELb1ELb1ELb0ELb1EEENS1_36VarlenDynamicPersistentTileSchedulerILi128ELi128ELi256ELi128ELb0ELb1ELb1ELb0ELb1ELb1EEEEEEEEEvNT_6ParamsE)
        /*00b0*/ 	.word	0x00000004


	//----- nvinfo : EIATTR_FRAME_SIZE
	.align		4
.L_40:
        /*00b4*/ 	.byte	0x04, 0x11
        /*00b6*/ 	.short	(.L_42 - .L_41)
	.align		4
.L_41:
        /*00b8*/ 	.word	index@(_ZN7cutlass13device_kernelIN5flash11enable_sm90INS1_16FlashAttnFwdSm90INS1_25CollectiveMainloopFwdSm90ILi2EN4cute5tupleIJNS5_1CILi1EEES8_S8_EEENS6_IJNS7_ILi128EEESA_NS7_ILi256EEEEEELi256ENS_12float_e4m3_tEfNS_4arch4Sm90ELb0ELb0ELb1ELb1ELb1ELb0ELb0ELb1ELb0ELb1ELb0ELb0EEENS1_21CollectiveEpilogueFwdINS6_IJSA_SB_SA_EEES9_NS_10bfloat16_tESF_Li256ELb1ELb1ELb0ELb1EEENS1_36VarlenDynamicPersistentTileSchedulerILi128ELi128ELi256ELi128ELb0ELb1ELb1ELb0ELb1ELb1EEEEEEEEEvNT_6ParamsE)
        /*00bc*/ 	.word	0x00000000


	//----- nvinfo : EIATTR_REGCOUNT
	.align		4
.L_42:
        /*00c0*/ 	.byte	0x04, 0x2f
        /*00c2*/ 	.short	(.L_44 - .L_43)
	.align		4
.L_43:
        /*00c4*/ 	.word	index@(_ZN7cutlass13device_kernelIN5flash11enable_sm90INS1_16FlashAttnFwdSm90INS1_25CollectiveMainloopFwdSm90ILi2EN4cute5tupleIJNS5_1CILi1EEES8_S8_EEENS6_IJNS7_ILi128EEESA_NS7_ILi256EEEEEELi256ENS_12float_e4m3_tEfNS_4arch4Sm90ELb0ELb0ELb1ELb0ELb1ELb0ELb0ELb1ELb0ELb1ELb0ELb0EEENS1_21CollectiveEpilogueFwdINS6_IJSA_SB_SA_EEES9_NS_10bfloat16_tESF_Li256ELb0ELb1ELb0ELb1EEENS1_29StaticPersistentTileSchedulerILb0EEEEEEEEEvNT_6ParamsE)
        /*00c8*/ 	.word	0x00000004


	//----- nvinfo : EIATTR_FRAME_SIZE
	.align		4
.L_44:
        /*00cc*/ 	.byte	0x04, 0x11
        /*00ce*/ 	.short	(.L_46 - .L_45)
	.align		4
.L_45:
        /*00d0*/ 	.word	index@(_ZN7cutlass13device_kernelIN5flash11enable_sm90INS1_16FlashAttnFwdSm90INS1_25CollectiveMainloopFwdSm90ILi2EN4cute5tupleIJNS5_1CILi1EEES8_S8_EEENS6_IJNS7_ILi128EEESA_NS7_ILi256EEEEEELi256ENS_12float_e4m3_tEfNS_4arch4Sm90ELb0ELb0ELb1ELb0ELb1ELb0ELb0ELb1ELb0ELb1ELb0ELb0EEENS1_21CollectiveEpilogueFwdINS6_IJSA_SB_SA_EEES9_NS_10bfloat16_tESF_Li256ELb0ELb1ELb0ELb1EEENS1_29StaticPersistentTileSchedulerILb0EEEEEEEEEvNT_6ParamsE)
        /*00d4*/ 	.word	0x00000000


	//----- nvinfo : EIATTR_MIN_STACK_SIZE
	.align		4
.L_46:
        /*00d8*/ 	.byte	0x04, 0x12
        /*00da*/ 	.short	(.L_48 - .L_47)
	.align		4
.L_47:
        /*00dc*/ 	.word	index@(_ZN7cutlass13device_kernelIN5flash11enable_sm90INS1_16FlashAttnFwdSm90INS1_25CollectiveMainloopFwdSm90ILi2EN4cute5tupleIJNS5_1CILi1EEES8_S8_EEENS6_IJNS7_ILi128EEESA_NS7_ILi256EEEEEELi256ENS_12float_e4m3_tEfNS_4arch4Sm90ELb0ELb0ELb1ELb0ELb1ELb0ELb0ELb1ELb0ELb1ELb0ELb0EEENS1_21CollectiveEpilogueFwdINS6_IJSA_SB_SA_EEES9_NS_10bfloat16_tESF_Li256ELb0ELb1ELb0ELb1EEENS1_29StaticPersistentTileSchedulerILb0EEEEEEEEEvNT_6ParamsE)
        /*00e0*/ 	.word	0x00000000


	//----- nvinfo : EIATTR_MIN_STACK_SIZE
	.align		4
.L_48:
        /*00e4*/ 	.byte	0x04, 0x12
        /*00e6*/ 	.short	(.L_50 - .L_49)
	.align		4
.L_49:
        /*00e8*/ 	.word	index@(_ZN7cutlass13device_kernelIN5flash11enable_sm90INS1_16FlashAttnFwdSm90INS1_25CollectiveMainloopFwdSm90ILi2EN4cute5tupleIJNS5_1CILi1EEES8_S8_EEENS6_IJNS7_ILi128EEESA_NS7_ILi256EEEEEELi256ENS_12float_e4m3_tEfNS_4arch4Sm90ELb0ELb0ELb1ELb1ELb1ELb0ELb0ELb1ELb0ELb1ELb0ELb0EEENS1_21CollectiveEpilogueFwdINS6_IJSA_SB_SA_EEES9_NS_10bfloat16_tESF_Li256ELb1ELb1ELb0ELb1EEENS1_36VarlenDynamicPersistentTileSchedulerILi128ELi128ELi256ELi128ELb0ELb1ELb1ELb0ELb1ELb1EEEEEEEEEvNT_6ParamsE)
        /*00ec*/ 	.word	0x00000000


	//----- nvinfo : EIATTR_MIN_STACK_SIZE
	.align		4
.L_50:
        /*00f0*/ 	.byte	0x04, 0x12
        /*00f2*/ 	.short	(.L_52 - .L_51)
	.align		4
.L_51:
        /*00f4*/ 	.word	index@(_ZN7cutlass13device_kernelIN5flash11enable_sm90INS1_16FlashAttnFwdSm90INS1_25CollectiveMainloopFwdSm90ILi2EN4cute5tupleIJNS5_1CILi1EEES8_S8_EEENS6_IJNS7_ILi128EEESA_NS7_ILi256EEEEEELi256ENS_12float_e4m3_tEfNS_4arch4Sm90ELb0ELb0ELb1ELb1ELb1ELb1ELb0ELb1ELb0ELb1ELb0ELb0EEENS1_21CollectiveEpilogueFwdINS6_IJSA_SB_SA_EEES9_NS_10bfloat16_tESF_Li256ELb1ELb1ELb0ELb1EEENS1_36VarlenDynamicPersistentTileSchedulerILi128ELi128ELi256ELi128ELb0ELb1ELb1ELb0ELb1ELb1EEEEEEEEEvNT_6ParamsE)
        /*00f8*/ 	.word	0x00000000


	//----- nvinfo : EIATTR_MIN_STACK_SIZE
	.align		4
.L_52:
        /*00fc*/ 	.byte	0x04, 0x12
        /*00fe*/ 	.short	(.L_54 - .L_53)
	.align		4
.L_53:
        /*0100*/ 	.word	index@(_ZN7cutlass13device_kernelIN5flash11enable_sm90INS1_16FlashAttnFwdSm90INS1_25CollectiveMainloopFwdSm90ILi2EN4cute5tupleIJNS5_1CILi1EEES8_S8_EEENS6_IJNS7_ILi128EEENS7_ILi64EEENS7_ILi256EEEEEELi256ENS_12float_e4m3_tEfNS_4arch4Sm90ELb0ELb1ELb1ELb0ELb1ELb0ELb0ELb1ELb0ELb1ELb0ELb0EEENS1_21CollectiveEpilogueFwdINS6_IJSA_SC_SB_EEES9_NS_10bfloat16_tESG_Li256ELb0ELb1ELb0ELb1EEENS1_30DynamicPersistentTileSchedulerILi256ELi128ELb0ELb1ELb1EEEEEEEEEvNT_6ParamsE)
        /*0104*/ 	.word	0x00000000


	//----- nvinfo : EIATTR_MIN_STACK_SIZE
	.align		4
.L_54:
        /*0108*/ 	.byte	0x04, 0x12
        /*010a*/ 	.short	(.L_56 - .L_55)
	.align		4
.L_55:
        /*010c*/ 	.word	index@(_ZN7cutlass13device_kernelIN5flash11enable_sm90INS1_16FlashAttnFwdSm90INS1_25CollectiveMainloopFwdSm90ILi2EN4cute5tupleIJNS5_1CILi1EEES8_S8_EEENS6_IJNS7_ILi128EEENS7_ILi64EEENS7_ILi256EEEEEELi256ENS_12float_e4m3_tEfNS_4arch4Sm90ELb0ELb1ELb1ELb1ELb1ELb0ELb0ELb1ELb0ELb1ELb0ELb0EEENS1_21CollectiveEpilogueFwdINS6_IJSA_SC_SB_EEES9_NS_10bfloat16_tESG_Li256ELb1ELb1ELb0ELb1EEENS1_36VarlenDynamicPersistentTileSchedulerILi128ELi64ELi256ELi128ELb0ELb1ELb1ELb1ELb0ELb1EEEEEEEEEvNT_6ParamsE)
        /*0110*/ 	.word	0x00000000


	//----- nvinfo : EIATTR_MIN_STACK_SIZE
	.align		4
.L_56:
        /*0114*/ 	.byte	0x04, 0x12
        /*0116*/ 	.short	(.L_58 - .L_57)
	.align		4
.L_57:
        /*0118*/ 	.word	index@(_ZN7cutlass13device_kernelIN5flash11enable_sm90INS1_16FlashAttnFwdSm90INS1_25CollectiveMainloopFwdSm90ILi2EN4cute5tupleIJNS5_1CILi1EEES8_S8_EEENS6_IJNS7_ILi128EEENS7_ILi64EEENS7_ILi256EEEEEELi256ENS_12float_e4m3_tEfNS_4arch4Sm90ELb0ELb1ELb1ELb1ELb1ELb1ELb0ELb1ELb0ELb1ELb0ELb0EEENS1_21CollectiveEpilogueFwdINS6_IJSA_SC_SB_EEES9_NS_10bfloat16_tESG_Li256ELb1ELb1ELb0ELb1EEENS1_36VarlenDynamicPersistentTileSchedulerILi128ELi64ELi256ELi128ELb0ELb1ELb1ELb1ELb0ELb1EEEEEEEEEvNT_6ParamsE)
        /*011c*/ 	.word	0x00000000


	//----- nvinfo : EIATTR_MIN_STACK_SIZE
	.align		4
.L_58:
        /*0120*/ 	.byte	0x04, 0x12
        /*0122*/ 	.short	(.L_60 - .L_59)
	.align		4
.L_59:
        /*0124*/ 	.word	index@(_ZN7cutlass13device_kernelIN5flash11enable_sm90INS1_16FlashAttnFwdSm90INS1_25CollectiveMainloopFwdSm90ILi2EN4cute5tupleIJNS5_1CILi1EEES8_S8_EEENS6_IJNS7_ILi128EEESA_NS7_ILi256EEEEEELi256ENS_12float_e4m3_tEfNS_4arch4Sm90ELb1ELb0ELb1ELb0ELb1ELb0ELb0ELb1ELb0ELb1ELb0ELb0EEENS1_21CollectiveEpilogueFwdINS6_IJSA_SB_SA_EEES9_NS_10bfloat16_tESF_Li256ELb0ELb1ELb0ELb1EEENS1_30DynamicPersistentTileSchedulerILi256ELi128ELb0ELb1ELb1EEEEEEEEEvNT_6ParamsE)
        /*0128*/ 	.word	0x00000000


	//----- nvinfo : EIATTR_MIN_STACK_SIZE
	.align		4
.L_60:
        /*012c*/ 	.byte	0x04, 0x12
        /*012e*/ 	.short	(.L_62 - .L_61)
	.align		4
.L_61:
        /*0130*/ 	.word	index@(_ZN7cutlass13device_kernelIN5flash11enable_sm90INS1_16FlashAttnFwdSm90INS1_25CollectiveMainloopFwdSm90ILi2EN4cute5tupleIJNS5_1CILi1EEES8_S8_EEENS6_IJNS7_ILi128EEESA_NS7_ILi256EEEEEELi256ENS_12float_e4m3_tEfNS_4arch4Sm90ELb1ELb0ELb1ELb1ELb1ELb0ELb0ELb1ELb0ELb1ELb0ELb0EEENS1_21CollectiveEpilogueFwdINS6_IJSA_SB_SA_EEES9_NS_10bfloat16_tESF_Li256ELb1ELb1ELb0ELb1EEENS1_36VarlenDynamicPersistentTileSchedulerILi128ELi128ELi256ELi128ELb0ELb1ELb1ELb1ELb1ELb1EEEEEEEEEvNT_6ParamsE)
        /*0134*/ 	.word	0x00000000


	//----- nvinfo : EIATTR_MIN_STACK_SIZE
	.align		4
.L_62:
        /*0138*/ 	.byte	0x04, 0x12
        /*013a*/ 	.short	(.L_64 - .L_63)
	.align		4
.L_63:
        /*013c*/ 	.word	index@(_ZN7cutlass13device_kernelIN5flash11enable_sm90INS1_16FlashAttnFwdSm90INS1_25CollectiveMainloopFwdSm90ILi2EN4cute5tupleIJNS5_1CILi1EEES8_S8_EEENS6_IJNS7_ILi128EEESA_NS7_ILi256EEEEEELi256ENS_12float_e4m3_tEfNS_4arch4Sm90ELb1ELb0ELb1ELb1ELb1ELb1ELb0ELb1ELb0ELb1ELb0ELb0EEENS1_21CollectiveEpilogueFwdINS6_IJSA_SB_SA_EEES9_NS_10bfloat16_tESF_Li256ELb1ELb1ELb0ELb1EEENS1_36VarlenDynamicPersistentTileSchedulerILi128ELi128ELi256ELi128ELb0ELb1ELb1ELb1ELb1ELb1EEEEEEEEEvNT_6ParamsE)
        /*0140*/ 	.word	0x00000000
.L_64:


//--------------------- .nv.compat                --------------------------
	.section	.nv.compat,"",@"SHT_CUDA_COMPAT_INFO"
	.align	4
        /*0000*/ 	.byte	0x02, 0x09, 0x01, 0x00, 0x02, 0x02, 0x01, 0x00, 0x02, 0x05, 0x05, 0x00, 0x03, 0x07, 0x01, 0x01
        /*0010*/ 	.byte	0x02, 0x03, 0x00, 0x00, 0x02, 0x06, 0x01, 0x00, 0x04, 0x0b, 0x08, 0x00, 0x00, 0x00, 0x00, 0x00
        /*0020*/ 	.byte	0x00, 0x00, 0x00, 0x00


//--------------------- .nv.info._ZN7cutlass13device_kernelIN5flash11enable_sm90INS1_16FlashAttnFwdSm90INS1_25CollectiveMainloopFwdSm90ILi2EN4cute5tupleIJNS5_1CILi1EEES8_S8_EEENS6_IJNS7_ILi128EEESA_NS7_ILi256EEEEEELi256ENS_12float_e4m3_tEfNS_4arch4Sm90ELb0ELb0ELb1ELb0ELb1ELb0ELb0ELb1ELb0ELb1ELb0ELb0EEENS1_21CollectiveEpilogueFwdINS6_IJSA_SB_SA_EEES9_NS_10bfloat16_tESF_Li256ELb0ELb1ELb0ELb1EEENS1_29StaticPersistentTileSchedulerILb0EEEEEEEEEvNT_6ParamsE --------------------------
	.section	.nv.info._ZN7cutlass13device_kernelIN5flash11enable_sm90INS1_16FlashAttnFwdSm90INS1_25CollectiveMainloopFwdSm90ILi2EN4cute5tupleIJNS5_1CILi1EEES8_S8_EEENS6_IJNS7_ILi128EEESA_NS7_ILi256EEEEEELi256ENS_12float_e4m3_tEfNS_4arch4Sm90ELb0ELb0ELb1ELb0ELb1ELb0ELb0ELb1ELb0ELb1ELb0ELb0EEENS1_21CollectiveEpilogueFwdINS6_IJSA_SB_SA_EEES9_NS_10bfloat16_tESF_Li256ELb0ELb1ELb0ELb1EEENS1_29StaticPersistentTileSchedulerILb0EEEEEEEEEvNT_6ParamsE,"",@"SHT_CUDA_INFO"
	.sectionflags	@""
	.align	4


	//----- nvinfo : EIATTR_CUDA_API_VERSION
	.align		4
        /*0000*/ 	.byte	0x04, 0x37
        /*0002*/ 	.short	(.L_66 - .L_65)
.L_65:
        /*0004*/ 	.word	0x00000082


	//----- nvinfo : EIATTR_KPARAM_INFO
	.align		4
.L_66:
        /*0008*/ 	.byte	0x04, 0x17
        /*000a*/ 	.short	(.L_68 - .L_67)
.L_67:
        /*000c*/ 	.word	0x00000000
        /*0010*/ 	.short	0x0000
        /*0012*/ 	.short	0x0000
        /*0014*/ 	.byte	0x00, 0xf0, 0x01, 0x28


	//----- nvinfo : EIATTR_SPARSE_MMA_MASK
	.align		4
.L_68:
        /*0018*/ 	.byte	0x03, 0x50
        /*001a*/ 	.short	0x0000


	//----- nvinfo : EIATTR_MAXREG_COUNT
	.align		4
        /*001c*/ 	.byte	0x03, 0x1b
        /*001e*/ 	.short	0x00a8


	//----- nvinfo : EIATTR_MERCURY_ISA_VERSION
	.align		4
        /*0020*/ 	.byte	0x03, 0x5f
        /*0022*/ 	.short	0x0101


	//----- nvinfo : EIATTR_VRC_CTA_INIT_COUNT
	.align		4
        /*0024*/ 	.byte	0x02, 0x4a
	.zero		1
	.zero		1


	//----- nvinfo : EIATTR_EXIT_INSTR_OFFSETS
	.align		4
        /*0028*/ 	.byte	0x04, 0x1c
        /*002a*/ 	.short	(.L_70 - .L_69)


	//   ....[0]....
.L_69:
        /*002c*/ 	.word	0x00000010


	//----- nvinfo : EIATTR_MAX_THREADS
	.align		4
.L_70:
        /*0030*/ 	.byte	0x04, 0x05
        /*0032*/ 	.short	(.L_72 - .L_71)
.L_71:
        /*0034*/ 	.word	0x00000180
        /*0038*/ 	.word	0x00000001
        /*003c*/ 	.word	0x00000001


	//----- nvinfo : EIATTR_CBANK_PARAM_SIZE
	.align		4
.L_72:
        /*0040*/ 	.byte	0x03, 0x19
        /*0042*/ 	.short	0x0a00


	//----- nvinfo : EIATTR_PARAM_CBANK
	.align		4
        /*0044*/ 	.byte	0x04, 0x0a
        /*0046*/ 	.short	(.L_74 - .L_73)
	.align		4
.L_73:
        /*0048*/ 	.word	index@(.nv.constant0._ZN7cutlass13device_kernelIN5flash11enable_sm90INS1_16FlashAttnFwdSm90INS1_25CollectiveMainloopFwdSm90ILi2EN4cute5tupleIJNS5_1CILi1EEES8_S8_EEENS6_IJNS7_ILi128EEESA_NS7_ILi256EEEEEELi256ENS_12float_e4m3_tEfNS_4arch4Sm90ELb0ELb0ELb1ELb0ELb1ELb0ELb0ELb1ELb0ELb1ELb0ELb0EEENS1_21CollectiveEpilogueFwdINS6_IJSA_SB_SA_EEES9_NS_10bfloat16_tESF_Li256ELb0ELb1ELb0ELb1EEENS1_29StaticPersistentTileSchedulerILb0EEEEEEEEEvNT_6ParamsE)
        /*004c*/ 	.short	0x0380
        /*004e*/ 	.short	0x0a00


	//----- nvinfo : EIATTR_SW_WAR
	.align		4
.L_74:
        /*0050*/ 	.byte	0x04, 0x36
        /*0052*/ 	.short	(.L_76 - .L_75)
.L_75:
        /*0054*/ 	.word	0x00000008
.L_76:


//--------------------- .nv.info._ZN7cutlass13device_kernelIN5flash11enable_sm90INS1_16FlashAttnFwdSm90INS1_25CollectiveMainloopFwdSm90ILi2EN4cute5tupleIJNS5_1CILi1EEES8_S8_EEENS6_IJNS7_ILi128EEESA_NS7_ILi256EEEEEELi256ENS_12float_e4m3_tEfNS_4arch4Sm90ELb0ELb0ELb1ELb1ELb1ELb0ELb0ELb1ELb0ELb1ELb0ELb0EEENS1_21CollectiveEpilogueFwdINS6_IJSA_SB_SA_EEES9_NS_10bfloat16_tESF_Li256ELb1ELb1ELb0ELb1EEENS1_36VarlenDynamicPersistentTileSchedulerILi128ELi128ELi256ELi128ELb0ELb1ELb1ELb0ELb1ELb1EEEEEEEEEvNT_6ParamsE --------------------------
	.section	.nv.info._ZN7cutlass13device_kernelIN5flash11enable_sm90INS1_16FlashAttnFwdSm90INS1_25CollectiveMainloopFwdSm90ILi2EN4cute5tupleIJNS5_1CILi1EEES8_S8_EEENS6_IJNS7_ILi128EEESA_NS7_ILi256EEEEEELi256ENS_12float_e4m3_tEfNS_4arch4Sm90ELb0ELb0ELb1ELb1ELb1ELb0ELb0ELb1ELb0ELb1ELb0ELb0EEENS1_21CollectiveEpilogueFwdINS6_IJSA_SB_SA_EEES9_NS_10bfloat16_tESF_Li256ELb1ELb1ELb0ELb1EEENS1_36VarlenDynamicPersistentTileSchedulerILi128ELi128ELi256ELi128ELb0ELb1ELb1ELb0ELb1ELb1EEEEEEEEEvNT_6ParamsE,"",@"SHT_CUDA_INFO"
	.sectionflags	@""
	.align	4


	//----- nvinfo : EIATTR_CUDA_API_VERSION
	.align		4
        /*0000*/ 	.byte	0x04, 0x37
        /*0002*/ 	.short	(.L_78 - .L_77)
.L_77:
        /*0004*/ 	.word	0x00000082


	//----- nvinfo : EIATTR_KPARAM_INFO
	.align		4
.L_78:
        /*0008*/ 	.byte	0x04, 0x17
        /*000a*/ 	.short	(.L_80 - .L_79)
.L_79:
        /*000c*/ 	.word	0x00000000
        /*0010*/ 	.short	0x0000
        /*0012*/ 	.short	0x0000
        /*0014*/ 	.byte	0x00, 0xf0, 0x01, 0x2a


	//----- nvinfo : EIATTR_SPARSE_MMA_MASK
	.align		4
.L_80:
        /*0018*/ 	.byte	0x03, 0x50
        /*001a*/ 	.short	0x0000


	//----- nvinfo : EIATTR_MAXREG_COUNT
	.align		4
        /*001c*/ 	.byte	0x03, 0x1b
        /*001e*/ 	.short	0x00a8


	//----- nvinfo : EIATTR_MERCURY_ISA_VERSION
	.align		4
        /*0020*/ 	.byte	0x03, 0x5f
        /*0022*/ 	.short	0x0101


	//----- nvinfo : EIATTR_VRC_CTA_INIT_COUNT
	.align		4
        /*0024*/ 	.byte	0x02, 0x4a
	.zero		1
	.zero		1


	//----- nvinfo : EIATTR_EXIT_INSTR_OFFSETS
	.align		4
        /*0028*/ 	.byte	0x04, 0x1c
        /*002a*/ 	.short	(.L_82 - .L_81)


	//   ....[0]....
.L_81:
        /*002c*/ 	.word	0x00000010


	//----- nvinfo : EIATTR_MAX_THREADS
	.align		4
.L_82:
        /*0030*/ 	.byte	0x04, 0x05
        /*0032*/ 	.short	(.L_84 - .L_83)
.L_83:
        /*0034*/ 	.word	0x00000180
        /*0038*/ 	.word	0x00000001
        /*003c*/ 	.word	0x00000001


	//----- nvinfo : EIATTR_CBANK_PARAM_SIZE
	.align		4
.L_84:
        /*0040*/ 	.byte	0x03, 0x19
        /*0042*/ 	.short	0x0a80


	//----- nvinfo : EIATTR_PARAM_CBANK
	.align		4
        /*0044*/ 	.byte	0x04, 0x0a
        /*0046*/ 	.short	(.L_86 - .L_85)
	.align		4
.L_85:
        /*0048*/ 	.word	index@(.nv.constant0._ZN7cutlass13device_kernelIN5flash11enable_sm90INS1_16FlashAttnFwdSm90INS1_25CollectiveMainloopFwdSm90ILi2EN4cute5tupleIJNS5_1CILi1EEES8_S8_EEENS6_IJNS7_ILi128EEESA_NS7_ILi256EEEEEELi256ENS_12float_e4m3_tEfNS_4arch4Sm90ELb0ELb0ELb1ELb1ELb1ELb0ELb0ELb1ELb0ELb1ELb0ELb0EEENS1_21CollectiveEpilogueFwdINS6_IJSA_SB_SA_EEES9_NS_10bfloat16_tESF_Li256ELb1ELb1ELb0ELb1EEENS1_36VarlenDynamicPersistentTileSchedulerILi128ELi128ELi256ELi128ELb0ELb1ELb1ELb0ELb1ELb1EEEEEEEEEvNT_6ParamsE)
        /*004c*/ 	.short	0x0380
        /*004e*/ 	.short	0x0a80


	//----- nvinfo : EIATTR_SW_WAR
	.align		4
.L_86:
        /*0050*/ 	.byte	0x04, 0x36
        /*0052*/ 	.short	(.L_88 - .L_87)
.L_87:
        /*0054*/ 	.word	0x00000008
.L_88:


//--------------------- .nv.info._ZN7cutlass13device_kernelIN5flash11enable_sm90INS1_16FlashAttnFwdSm90INS1_25CollectiveMainloopFwdSm90ILi2EN4cute5tupleIJNS5_1CILi1EEES8_S8_EEENS6_IJNS7_ILi128EEESA_NS7_ILi256EEEEEELi256ENS_12float_e4m3_tEfNS_4arch4Sm90ELb0ELb0ELb1ELb1ELb1ELb1ELb0ELb1ELb0ELb1ELb0ELb0EEENS1_21CollectiveEpilogueFwdINS6_IJSA_SB_SA_EEES9_NS_10bfloat16_tESF_Li256ELb1ELb1ELb0ELb1EEENS1_36VarlenDynamicPersistentTileSchedulerILi128ELi128ELi256ELi128ELb0ELb1ELb1ELb0ELb1ELb1EEEEEEEEEvNT_6ParamsE --------------------------
	.section	.nv.info._ZN7cutlass13device_kernelIN5flash11enable_sm90INS1_16FlashAttnFwdSm90INS1_25CollectiveMainloopFwdSm90ILi2EN4cute5tupleIJNS5_1CILi1EEES8_S8_EEENS6_IJNS7_ILi128EEESA_NS7_ILi256EEEEEELi256ENS_12float_e4m3_tEfNS_4arch4Sm90ELb0ELb0ELb1ELb1ELb1ELb1ELb0ELb1ELb0ELb1ELb0ELb0EEENS1_21CollectiveEpilogueFwdINS6_IJSA_SB_SA_EEES9_NS_10bfloat16_tESF_Li256ELb1ELb1ELb0ELb1EEENS1_36VarlenDynamicPersistentTileSchedulerILi128ELi128ELi256ELi128ELb0ELb1ELb1ELb0ELb1ELb1EEEEEEEEEvNT_6ParamsE,"",@"SHT_CUDA_INFO"
	.sectionflags	@""
	.align	4


	//----- nvinfo : EIATTR_CUDA_API_VERSION
	.align		4
        /*0000*/ 	.byte	0x04, 0x37
        /*0002*/ 	.short	(.L_90 - .L_89)
.L_89:
        /*0004*/ 	.word	0x00000082


	//----- nvinfo : EIATTR_KPARAM_INFO
	.align		4
.L_90:
        /*0008*/ 	.byte	0x04, 0x17
        /*000a*/ 	.short	(.L_92 - .L_91)
.L_91:
        /*000c*/ 	.word	0x00000000
        /*0010*/ 	.short	0x0000
        /*0012*/ 	.short	0x0000
        /*0014*/ 	.byte	0x00, 0xf0, 0x01, 0x2a


	//----- nvinfo : EIATTR_SPARSE_MMA_MASK
	.align		4
.L_92:
        /*0018*/ 	.byte	0x03, 0x50
        /*001a*/ 	.short	0x0000


	//----- nvinfo : EIATTR_MAXREG_COUNT
	.align		4
        /*001c*/ 	.byte	0x03, 0x1b
        /*001e*/ 	.short	0x00a8


	//----- nvinfo : EIATTR_MERCURY_ISA_VERSION
	.align		4
        /*0020*/ 	.byte	0x03, 0x5f
        /*0022*/ 	.short	0x0101


	//----- nvinfo : EIATTR_VRC_CTA_INIT_COUNT
	.align		4
        /*0024*/ 	.byte	0x02, 0x4a
	.zero		1
	.zero		1


	//----- nvinfo : EIATTR_EXIT_INSTR_OFFSETS
	.align		4
        /*0028*/ 	.byte	0x04, 0x1c
        /*002a*/ 	.short	(.L_94 - .L_93)


	//   ....[0]....
.L_93:
        /*002c*/ 	.word	0x00000010


	//----- nvinfo : EIATTR_MAX_THREADS
	.align		4
.L_94:
        /*0030*/ 	.byte	0x04, 0x05
        /*0032*/ 	.short	(.L_96 - .L_95)
.L_95:
        /*0034*/ 	.word	0x00000180
        /*0038*/ 	.word	0x00000001
        /*003c*/ 	.word	0x00000001


	//----- nvinfo : EIATTR_CBANK_PARAM_SIZE
	.align		4
.L_96:
        /*0040*/ 	.byte	0x03, 0x19
        /*0042*/ 	.short	0x0a80


	//----- nvinfo : EIATTR_PARAM_CBANK
	.align		4
        /*0044*/ 	.byte	0x04, 0x0a
        /*0046*/ 	.short	(.L_98 - .L_97)
	.align		4
.L_97:
        /*0048*/ 	.word	index@(.nv.constant0._ZN7cutlass13device_kernelIN5flash11enable_sm90INS1_16FlashAttnFwdSm90INS1_25CollectiveMainloopFwdSm90ILi2EN4cute5tupleIJNS5_1CILi1EEES8_S8_EEENS6_IJNS7_ILi128EEESA_NS7_ILi256EEEEEELi256ENS_12float_e4m3_tEfNS_4arch4Sm90ELb0ELb0ELb1ELb1ELb1ELb1ELb0ELb1ELb0ELb1ELb0ELb0EEENS1_21CollectiveEpilogueFwdINS6_IJSA_SB_SA_EEES9_NS_10bfloat16_tESF_Li256ELb1ELb1ELb0ELb1EEENS1_36VarlenDynamicPersistentTileSchedulerILi128ELi128ELi256ELi128ELb0ELb1ELb1ELb0ELb1ELb1EEEEEEEEEvNT_6ParamsE)
        /*004c*/ 	.short	0x0380
        /*004e*/ 	.short	0x0a80


	//----- nvinfo : EIATTR_SW_WAR
	.align		4
.L_98:
        /*0050*/ 	.byte	0x04, 0x36
        /*0052*/ 	.short	(.L_100 - .L_99)
.L_99:
        /*0054*/ 	.word	0x00000008
.L_100:


//--------------------- .nv.info._ZN7cutlass13device_kernelIN5flash11enable_sm90INS1_16FlashAttnFwdSm90INS1_25CollectiveMainloopFwdSm90ILi2EN4cute5tupleIJNS5_1CILi1EEES8_S8_EEENS6_IJNS7_ILi128EEENS7_ILi64EEENS7_ILi256EEEEEELi256ENS_12float_e4m3_tEfNS_4arch4Sm90ELb0ELb1ELb1ELb0ELb1ELb0ELb0ELb1ELb0ELb1ELb0ELb0EEENS1_21CollectiveEpilogueFwdINS6_IJSA_SC_SB_EEES9_NS_10bfloat16_tESG_Li256ELb0ELb1ELb0ELb1EEENS1_30DynamicPersistentTileSchedulerILi256ELi128ELb0ELb1ELb1EEEEEEEEEvNT_6ParamsE --------------------------
	.section	.nv.info._ZN7cutlass13device_kernelIN5flash11enable_sm90INS1_16FlashAttnFwdSm90INS1_25CollectiveMainloopFwdSm90ILi2EN4cute5tupleIJNS5_1CILi1EEES8_S8_EEENS6_IJNS7_ILi128EEENS7_ILi64EEENS7_ILi256EEEEEELi256ENS_12float_e4m3_tEfNS_4arch4Sm90ELb0ELb1ELb1ELb0ELb1ELb0ELb0ELb1ELb0ELb1ELb0ELb0EEENS1_21CollectiveEpilogueFwdINS6_IJSA_SC_SB_EEES9_NS_10bfloat16_tESG_Li256ELb0ELb1ELb0ELb1EEENS1_30DynamicPersistentTileSchedulerILi256ELi128ELb0ELb1ELb1EEEEEEEEEvNT_6ParamsE,"",@"SHT_CUDA_INFO"
	.sectionflags	@""
	.align	4


	//----- nvinfo : EIATTR_CUDA_API_VERSION
	.align		4
        /*0000*/ 	.byte	0x04, 0x37
        /*0002*/ 	.short	(.L_102 - .L_101)
.L_101:
        /*0004*/ 	.word	0x00000082


	//----- nvinfo : EIATTR_KPARAM_INFO
	.align		4
.L_102:
        /*0008*/ 	.byte	0x04, 0x17
        /*000a*/ 	.short	(.L_104 - .L_103)
.L_103:
        /*000c*/ 	.word	0x00000000
        /*0010*/ 	.short	0x0000
        /*0012*/ 	.short	0x0000
        /*0014*/ 	.byte	0x00, 0xf0, 0x01, 0x2a


	//----- nvinfo : EIATTR_SPARSE_MMA_MASK
	.align		4
.L_104:
        /*0018*/ 	.byte	0x03, 0x50
        /*001a*/ 	.short	0x0000


	//----- nvinfo : EIATTR_MAXREG_COUNT
	.align		4
        /*001c*/ 	.byte	0x03, 0x1b
        /*001e*/ 	.short	0x00a8


	//----- nvinfo : EIATTR_MERCURY_ISA_VERSION
	.align		4
        /*0020*/ 	.byte	0x03, 0x5f
        /*0022*/ 	.short	0x0101


	//----- nvinfo : EIATTR_VRC_CTA_INIT_COUNT
	.align		4
        /*0024*/ 	.byte	0x02, 0x4a
	.zero		1
	.zero		1


	//----- nvinfo : EIATTR_EXIT_INSTR_OFFSETS
	.align		4
        /*0028*/ 	.byte	0x04, 0x1c
        /*002a*/ 	.short	(.L_106 - .L_105)


	//   ....[0]....
.L_105:
        /*002c*/ 	.word	0x00000010


	//----- nvinfo : EIATTR_MAX_THREADS
	.align		4
.L_106:
        /*0030*/ 	.byte	0x04, 0x05
        /*0032*/ 	.short	(.L_108 - .L_107)
.L_107:
        /*0034*/ 	.word	0x00000180
        /*0038*/ 	.word	0x00000001
        /*003c*/ 	.word	0x00000001


	//----- nvinfo : EIATTR_CBANK_PARAM_SIZE
	.align		4
.L_108:
        /*0040*/ 	.byte	0x03, 0x19
        /*0042*/ 	.short	0x0a80


	//----- nvinfo : EIATTR_PARAM_CBANK
	.align		4
        /*0044*/ 	.byte	0x04, 0x0a
        /*0046*/ 	.short	(.L_110 - .L_109)
	.align		4
.L_109:
        /*0048*/ 	.word	index@(.nv.constant0._ZN7cutlass13device_kernelIN5flash11enable_sm90INS1_16FlashAttnFwdSm90INS1_25CollectiveMainloopFwdSm90ILi2EN4cute5tupleIJNS5_1CILi1EEES8_S8_EEENS6_IJNS7_ILi128EEENS7_ILi64EEENS7_ILi256EEEEEELi256ENS_12float_e4m3_tEfNS_4arch4Sm90ELb0ELb1ELb1ELb0ELb1ELb0ELb0ELb1ELb0ELb1ELb0ELb0EEENS1_21CollectiveEpilogueFwdINS6_IJSA_SC_SB_EEES9_NS_10bfloat16_tESG_Li256ELb0ELb1ELb0ELb1EEENS1_30DynamicPersistentTileSchedulerILi256ELi128ELb0ELb1ELb1EEEEEEEEEvNT_6ParamsE)
        /*004c*/ 	.short	0x0380
        /*004e*/ 	.short	0x0a80


	//----- nvinfo : EIATTR_SW_WAR
	.align		4
.L_110:
        /*0050*/ 	.byte	0x04, 0x36
        /*0052*/ 	.short	(.L_112 - .L_111)
.L_111:
        /*0054*/ 	.word	0x00000008
.L_112:


//--------------------- .nv.info._ZN7cutlass13device_kernelIN5flash11enable_sm90INS1_16FlashAttnFwdSm90INS1_25CollectiveMainloopFwdSm90ILi2EN4cute5tupleIJNS5_1CILi1EEES8_S8_EEENS6_IJNS7_ILi128EEENS7_ILi64EEENS7_ILi256EEEEEELi256ENS_12float_e4m3_tEfNS_4arch4Sm90ELb0ELb1ELb1ELb1ELb1ELb0ELb0ELb1ELb0ELb1ELb0ELb0EEENS1_21CollectiveEpilogueFwdINS6_IJSA_SC_SB_EEES9_NS_10bfloat16_tESG_Li256ELb1ELb1ELb0ELb1EEENS1_36VarlenDynamicPersistentTileSchedulerILi128ELi64ELi256ELi128ELb0ELb1ELb1ELb1ELb0ELb1EEEEEEEEEvNT_6ParamsE --------------------------
	.section	.nv.info._ZN7cutlass13device_kernelIN5flash11enable_sm90INS1_16FlashAttnFwdSm90INS1_25CollectiveMainloopFwdSm90ILi2EN4cute5tupleIJNS5_1CILi1EEES8_S8_EEENS6_IJNS7_ILi128EEENS7_ILi64EEENS7_ILi256EEEEEELi256ENS_12float_e4m3_tEfNS_4arch4Sm90ELb0ELb1ELb1ELb1ELb1ELb0ELb0ELb1ELb0ELb1ELb0ELb0EEENS1_21CollectiveEpilogueFwdINS6_IJSA_SC_SB_EEES9_NS_10bfloat16_tESG_Li256ELb1ELb1ELb0ELb1EEENS1_36VarlenDynamicPersistentTileSchedulerILi128ELi64ELi256ELi128ELb0ELb1ELb1ELb1ELb0ELb1EEEEEEEEEvNT_6ParamsE,"",@"SHT_CUDA_INFO"
	.sectionflags	@""
	.align	4


	//----- nvinfo : EIATTR_CUDA_API_VERSION
	.align		4
        /*0000*/ 	.byte	0x04, 0x37
        /*0002*/ 	.short	(.L_114 - .L_113)
.L_113:
        /*0004*/ 	.word	0x00000082


	//----- nvinfo : EIATTR_KPARAM_INFO
	.align		4
.L_114:
        /*0008*/ 	.byte	0x04, 0x17
        /*000a*/ 	.short	(.L_116 - .L_115)
.L_115:
        /*000c*/ 	.word	0x00000000
        /*0010*/ 	.short	0x0000
        /*0012*/ 	.short	0x0000
        /*0014*/ 	.byte	0x00, 0xf0, 0x01, 0x2a


	//----- nvinfo : EIATTR_SPARSE_MMA_MASK
	.align		4
.L_116:
        /*0018*/ 	.byte	0x03, 0x50
        /*001a*/ 	.short	0x0000


	//----- nvinfo : EIATTR_MAXREG_COUNT
	.align		4
        /*001c*/ 	.byte	0x03, 0x1b
        /*001e*/ 	.short	0x00a8


	//----- nvinfo : EIATTR_MERCURY_ISA_VERSION
	.align		4
        /*0020*/ 	.byte	0x03, 0x5f
        /*0022*/ 	.short	0x0101


	//----- nvinfo : EIATTR_VRC_CTA_INIT_COUNT
	.align		4
        /*0024*/ 	.byte	0x02, 0x4a
	.zero		1
	.zero		1


	//----- nvinfo : EIATTR_EXIT_INSTR_OFFSETS
	.align		4
        /*0028*/ 	.byte	0x04, 0x1c
        /*002a*/ 	.short	(.L_118 - .L_117)


	//   ....[0]....
.L_117:
        /*002c*/ 	.word	0x00000010


	//----- nvinfo : EIATTR_MAX_THREADS
	.align		4
.L_118:
        /*0030*/ 	.byte	0x04, 0x05
        /*0032*/ 	.short	(.L_120 - .L_119)
.L_119:
        /*0034*/ 	.word	0x00000180
        /*0038*/ 	.word	0x00000001
        /*003c*/ 	.word	0x00000001


	//----- nvinfo : EIATTR_CBANK_PARAM_SIZE
	.align		4
.L_120:
        /*0040*/ 	.byte	0x03, 0x19
        /*0042*/ 	.short	0x0a80


	//----- nvinfo : EIATTR_PARAM_CBANK
	.align		4
        /*0044*/ 	.byte	0x04, 0x0a
        /*0046*/ 	.short	(.L_122 - .L_121)
	.align		4
.L_121:
        /*0048*/ 	.word	index@(.nv.constant0._ZN7cutlass13device_kernelIN5flash11enable_sm90INS1_16FlashAttnFwdSm90INS1_25CollectiveMainloopFwdSm90ILi2EN4cute5tupleIJNS5_1CILi1EEES8_S8_EEENS6_IJNS7_ILi128EEENS7_ILi64EEENS7_ILi256EEEEEELi256ENS_12float_e4m3_tEfNS_4arch4Sm90ELb0ELb1ELb1ELb1ELb1ELb0ELb0ELb1ELb0ELb1ELb0ELb0EEENS1_21CollectiveEpilogueFwdINS6_IJSA_SC_SB_EEES9_NS_10bfloat16_tESG_Li256ELb1ELb1ELb0ELb1EEENS1_36VarlenDynamicPersistentTileSchedulerILi128ELi64ELi256ELi128ELb0ELb1ELb1ELb1ELb0ELb1EEEEEEEEEvNT_6ParamsE)
        /*004c*/ 	.short	0x0380
        /*004e*/ 	.short	0x0a80


	//----- nvinfo : EIATTR_SW_WAR
	.align		4
.L_122:
        /*0050*/ 	.byte	0x04, 0x36
        /*0052*/ 	.short	(.L_124 - .L_123)
.L_123:
        /*0054*/ 	.word	0x00000008
.L_124:


//--------------------- .nv.info._ZN7cutlass13device_kernelIN5flash11enable_sm90INS1_16FlashAttnFwdSm90INS1_25CollectiveMainloopFwdSm90ILi2EN4cute5tupleIJNS5_1CILi1EEES8_S8_EEENS6_IJNS7_ILi128EEENS7_ILi64EEENS7_ILi256EEEEEELi256ENS_12float_e4m3_tEfNS_4arch4Sm90ELb0ELb1ELb1ELb1ELb1ELb1ELb0ELb1ELb0ELb1ELb0ELb0EEENS1_21CollectiveEpilogueFwdINS6_IJSA_SC_SB_EEES9_NS_10bfloat16_tESG_Li256ELb1ELb1ELb0ELb1EEENS1_36VarlenDynamicPersistentTileSchedulerILi128ELi64ELi256ELi128ELb0ELb1ELb1ELb1ELb0ELb1EEEEEEEEEvNT_6ParamsE --------------------------
	.section	.nv.info._ZN7cutlass13device_kernelIN5flash11enable_sm90INS1_16FlashAttnFwdSm90INS1_25CollectiveMainloopFwdSm90ILi2EN4cute5tupleIJNS5_1CILi1EEES8_S8_EEENS6_IJNS7_ILi128EEENS7_ILi64EEENS7_ILi256EEEEEELi256ENS_12float_e4m3_tEfNS_4arch4Sm90ELb0ELb1ELb1ELb1ELb1ELb1ELb0ELb1ELb0ELb1ELb0ELb0EEENS1_21CollectiveEpilogueFwdINS6_IJSA_SC_SB_EEES9_NS_10bfloat16_tESG_Li256ELb1ELb1ELb0ELb1EEENS1_36VarlenDynamicPersistentTileSchedulerILi128ELi64ELi256ELi128ELb0ELb1ELb1ELb1ELb0ELb1EEEEEEEEEvNT_6ParamsE,"",@"SHT_CUDA_INFO"
	.sectionflags	@""
	.align	4


	//----- nvinfo : EIATTR_CUDA_API_VERSION
	.align		4
        /*0000*/ 	.byte	0x04, 0x37
        /*0002*/ 	.short	(.L_126 - .L_125)
.L_125:
        /*0004*/ 	.word	0x00000082


	//----- nvinfo : EIATTR_KPARAM_INFO
	.align		4
.L_126:
        /*0008*/ 	.byte	0x04, 0x17
        /*000a*/ 	.short	(.L_128 - .L_127)
.L_127:
        /*000c*/ 	.word	0x00000000
        /*0010*/ 	.short	0x0000
        /*0012*/ 	.short	0x0000
        /*0014*/ 	.byte	0x00, 0xf0, 0x01, 0x2a


	//----- nvinfo : EIATTR_SPARSE_MMA_MASK
	.align		4
.L_128:
        /*0018*/ 	.byte	0x03, 0x50
        /*001a*/ 	.short	0x0000


	//----- nvinfo : EIATTR_MAXREG_COUNT
	.align		4
        /*001c*/ 	.byte	0x03, 0x1b
        /*001e*/ 	.short	0x00a8


	//----- nvinfo : EIATTR_MERCURY_ISA_VERSION
	.align		4
        /*0020*/ 	.byte	0x03, 0x5f
        /*0022*/ 	.short	0x0101


	//----- nvinfo : EIATTR_VRC_CTA_INIT_COUNT
	.align		4
        /*0024*/ 	.byte	0x02, 0x4a
	.zero		1
	.zero		1


	//----- nvinfo : EIATTR_EXIT_INSTR_OFFSETS
	.align		4
        /*0028*/ 	.byte	0x04, 0x1c
        /*002a*/ 	.short	(.L_130 - .L_129)


	//   ....[0]....
.L_129:
        /*002c*/ 	.word	0x00000010


	//----- nvinfo : EIATTR_MAX_THREADS
	.align		4
.L_130:
        /*0030*/ 	.byte	0x04, 0x05
        /*0032*/ 	.short	(.L_132 - .L_131)
.L_131:
        /*0034*/ 	.word	0x00000180
        /*0038*/ 	.word	0x00000001
        /*003c*/ 	.word	0x00000001


	//----- nvinfo : EIATTR_CBANK_PARAM_SIZE
	.align		4
.L_132:
        /*0040*/ 	.byte	0x03, 0x19
        /*0042*/ 	.short	0x0a80


	//----- nvinfo : EIATTR_PARAM_CBANK
	.align		4
        /*0044*/ 	.byte	0x04, 0x0a
        /*0046*/ 	.short	(.L_134 - .L_133)
	.align		4
.L_133:
        /*0048*/ 	.word	index@(.nv.constant0._ZN7cutlass13device_kernelIN5flash11enable_sm90INS1_16FlashAttnFwdSm90INS1_25CollectiveMainloopFwdSm90ILi2EN4cute5tupleIJNS5_1CILi1EEES8_S8_EEENS6_IJNS7_ILi128EEENS7_ILi64EEENS7_ILi256EEEEEELi256ENS_12float_e4m3_tEfNS_4arch4Sm90ELb0ELb1ELb1ELb1ELb1ELb1ELb0ELb1ELb0ELb1ELb0ELb0EEENS1_21CollectiveEpilogueFwdINS6_IJSA_SC_SB_EEES9_NS_10bfloat16_tESG_Li256ELb1ELb1ELb0ELb1EEENS1_36VarlenDynamicPersistentTileSchedulerILi128ELi64ELi256ELi128ELb0ELb1ELb1ELb1ELb0ELb1EEEEEEEEEvNT_6ParamsE)
        /*004c*/ 	.short	0x0380
        /*004e*/ 	.short	0x0a80


	//----- nvinfo : EIATTR_SW_WAR
	.align		4
.L_134:
        /*0050*/ 	.byte	0x04, 0x36
        /*0052*/ 	.short	(.L_136 - .L_135)
.L_135:
        /*0054*/ 	.word	0x00000008
.L_136:


//--------------------- .nv.info._ZN7cutlass13device_kernelIN5flash11enable_sm90INS1_16FlashAttnFwdSm90INS1_25CollectiveMainloopFwdSm90ILi2EN4cute5tupleIJNS5_1CILi1EEES8_S8_EEENS6_IJNS7_ILi128EEESA_NS7_ILi256EEEEEELi256ENS_12float_e4m3_tEfNS_4arch4Sm90ELb1ELb0ELb1ELb0ELb1ELb0ELb0ELb1ELb0ELb1ELb0ELb0EEENS1_21CollectiveEpilogueFwdINS6_IJSA_SB_SA_EEES9_NS_10bfloat16_tESF_Li256ELb0ELb1ELb0ELb1EEENS1_30DynamicPersistentTileSchedulerILi256ELi128ELb0ELb1ELb1EEEEEEEEEvNT_6ParamsE --------------------------
	.section	.nv.info._ZN7cutlass13device_kernelIN5flash11enable_sm90INS1_16FlashAttnFwdSm90INS1_25CollectiveMainloopFwdSm90ILi2EN4cute5tupleIJNS5_1CILi1EEES8_S8_EEENS6_IJNS7_ILi128EEESA_NS7_ILi256EEEEEELi256ENS_12float_e4m3_tEfNS_4arch4Sm90ELb1ELb0ELb1ELb0ELb1ELb0ELb0ELb1ELb0ELb1ELb0ELb0EEENS1_21CollectiveEpilogueFwdINS6_IJSA_SB_SA_EEES9_NS_10bfloat16_tESF_Li256ELb0ELb1ELb0ELb1EEENS1_30DynamicPersistentTileSchedulerILi256ELi128ELb0ELb1ELb1EEEEEEEEEvNT_6ParamsE,"",@"SHT_CUDA_INFO"
	.sectionflags	@""
	.align	4


	//----- nvinfo : EIATTR_CUDA_API_VERSION
	.align		4
        /*0000*/ 	.byte	0x04, 0x37
        /*0002*/ 	.short	(.L_138 - .L_137)
.L_137:
        /*0004*/ 	.word	0x00000082


	//----- nvinfo : EIATTR_KPARAM_INFO
	.align		4
.L_138:
        /*0008*/ 	.byte	0x04, 0x17
        /*000a*/ 	.short	(.L_140 - .L_139)
.L_139:
        /*000c*/ 	.word	0x00000000
        /*0010*/ 	.short	0x0000
        /*0012*/ 	.short	0x0000
        /*0014*/ 	.byte	0x00, 0xf0, 0x01, 0x2a


	//----- nvinfo : EIATTR_SPARSE_MMA_MASK
	.align		4
.L_140:
        /*0018*/ 	.byte	0x03, 0x50
        /*001a*/ 	.short	0x0000


	//----- nvinfo : EIATTR_MAXREG_COUNT
	.align		4
        /*001c*/ 	.byte	0x03, 0x1b
        /*001e*/ 	.short	0x00a8


	//----- nvinfo : EIATTR_MERCURY_ISA_VERSION
	.align		4
        /*0020*/ 	.byte	0x03, 0x5f
        /*0022*/ 	.short	0x0101


	//----- nvinfo : EIATTR_VRC_CTA_INIT_COUNT
	.align		4
        /*0024*/ 	.byte	0x02, 0x4a
	.zero		1
	.zero		1


	//----- nvinfo : EIATTR_EXIT_INSTR_OFFSETS
	.align		4
        /*0028*/ 	.byte	0x04, 0x1c
        /*002a*/ 	.short	(.L_142 - .L_141)


	//   ....[0]....
.L_141:
        /*002c*/ 	.word	0x00000010


	//----- nvinfo : EIATTR_MAX_THREADS
	.align		4
.L_142:
        /*0030*/ 	.byte	0x04, 0x05
        /*0032*/ 	.short	(.L_144 - .L_143)
.L_143:
        /*0034*/ 	.word	0x00000180
        /*0038*/ 	.word	0x00000001
        /*003c*/ 	.word	0x00000001


	//----- nvinfo : EIATTR_CBANK_PARAM_SIZE
	.align		4
.L_144:
        /*0040*/ 	.byte	0x03, 0x19
        /*0042*/ 	.short	0x0a80


	//----- nvinfo : EIATTR_PARAM_CBANK
	.align		4
        /*0044*/ 	.byte	0x04, 0x0a
        /*0046*/ 	.short	(.L_146 - .L_145)
	.align		4
.L_145:
        /*0048*/ 	.word	index@(.nv.constant0._ZN7cutlass13device_kernelIN5flash11enable_sm90INS1_16FlashAttnFwdSm90INS1_25CollectiveMainloopFwdSm90ILi2EN4cute5tupleIJNS5_1CILi1EEES8_S8_EEENS6_IJNS7_ILi128EEESA_NS7_ILi256EEEEEELi256ENS_12float_e4m3_tEfNS_4arch4Sm90ELb1ELb0ELb1ELb0ELb1ELb0ELb0ELb1ELb0ELb1ELb0ELb0EEENS1_21CollectiveEpilogueFwdINS6_IJSA_SB_SA_EEES9_NS_10bfloat16_tESF_Li256ELb0ELb1ELb0ELb1EEENS1_30DynamicPersistentTileSchedulerILi256ELi128ELb0ELb1ELb1EEEEEEEEEvNT_6ParamsE)
        /*004c*/ 	.short	0x0380
        /*004e*/ 	.short	0x0a80


	//----- nvinfo : EIATTR_SW_WAR
	.align		4
.L_146:
        /*0050*/ 	.byte	0x04, 0x36
        /*0052*/ 	.short	(.L_148 - .L_147)
.L_147:
        /*0054*/ 	.word	0x00000008
.L_148:


//--------------------- .nv.info._ZN7cutlass13device_kernelIN5flash11enable_sm90INS1_16FlashAttnFwdSm90INS1_25CollectiveMainloopFwdSm90ILi2EN4cute5tupleIJNS5_1CILi1EEES8_S8_EEENS6_IJNS7_ILi128EEESA_NS7_ILi256EEEEEELi256ENS_12float_e4m3_tEfNS_4arch4Sm90ELb1ELb0ELb1ELb1ELb1ELb0ELb0ELb1ELb0ELb1ELb0ELb0EEENS1_21CollectiveEpilogueFwdINS6_IJSA_SB_SA_EEES9_NS_10bfloat16_tESF_Li256ELb1ELb1ELb0ELb1EEENS1_36VarlenDynamicPersistentTileSchedulerILi128ELi128ELi256ELi128ELb0ELb1ELb1ELb1ELb1ELb1EEEEEEEEEvNT_6ParamsE --------------------------
	.section	.nv.info._ZN7cutlass13device_kernelIN5flash11enable_sm90INS1_16FlashAttnFwdSm90INS1_25CollectiveMainloopFwdSm90ILi2EN4cute5tupleIJNS5_1CILi1EEES8_S8_EEENS6_IJNS7_ILi128EEESA_NS7_ILi256EEEEEELi256ENS_12float_e4m3_tEfNS_4arch4Sm90ELb1ELb0ELb1ELb1ELb1ELb0ELb0ELb1ELb0ELb1ELb0ELb0EEENS1_21CollectiveEpilogueFwdINS6_IJSA_SB_SA_EEES9_NS_10bfloat16_tESF_Li256ELb1ELb1ELb0ELb1EEENS1_36VarlenDynamicPersistentTileSchedulerILi128ELi128ELi256ELi128ELb0ELb1ELb1ELb1ELb1ELb1EEEEEEEEEvNT_6ParamsE,"",@"SHT_CUDA_INFO"
	.sectionflags	@""
	.align	4


	//----- nvinfo : EIATTR_CUDA_API_VERSION
	.align		4
        /*0000*/ 	.byte	0x04, 0x37
        /*0002*/ 	.short	(.L_150 - .L_149)
.L_149:
        /*0004*/ 	.word	0x00000082


	//----- nvinfo : EIATTR_KPARAM_INFO
	.align		4
.L_150:
        /*0008*/ 	.byte	0x04, 0x17
        /*000a*/ 	.short	(.L_152 - .L_151)
.L_151:
        /*000c*/ 	.word	0x00000000
        /*0010*/ 	.short	0x0000
        /*0012*/ 	.short	0x0000
        /*0014*/ 	.byte	0x00, 0xf0, 0x01, 0x2a


	//----- nvinfo : EIATTR_SPARSE_MMA_MASK
	.align		4
.L_152:
        /*0018*/ 	.byte	0x03, 0x50
        /*001a*/ 	.short	0x0000


	//----- nvinfo : EIATTR_MAXREG_COUNT
	.align		4
        /*001c*/ 	.byte	0x03, 0x1b
        /*001e*/ 	.short	0x00a8


	//----- nvinfo : EIATTR_MERCURY_ISA_VERSION
	.align		4
        /*0020*/ 	.byte	0x03, 0x5f
        /*0022*/ 	.short	0x0101


	//----- nvinfo : EIATTR_VRC_CTA_INIT_COUNT
	.align		4
        /*0024*/ 	.byte	0x02, 0x4a
	.zero		1
	.zero		1


	//----- nvinfo : EIATTR_EXIT_INSTR_OFFSETS
	.align		4
        /*0028*/ 	.byte	0x04, 0x1c
        /*002a*/ 	.short	(.L_154 - .L_153)


	//   ....[0]....
.L_153:
        /*002c*/ 	.word	0x00000010


	//----- nvinfo : EIATTR_MAX_THREADS
	.align		4
.L_154:
        /*0030*/ 	.byte	0x04, 0x05
        /*0032*/ 	.short	(.L_156 - .L_155)
.L_155:
        /*0034*/ 	.word	0x00000180
        /*0038*/ 	.word	0x00000001
        /*003c*/ 	.word	0x00000001


	//----- nvinfo : EIATTR_CBANK_PARAM_SIZE
	.align		4
.L_156:
        /*0040*/ 	.byte	0x03, 0x19
        /*0042*/ 	.short	0x0a80


	//----- nvinfo : EIATTR_PARAM_CBANK
	.align		4
        /*0044*/ 	.byte	0x04, 0x0a
        /*0046*/ 	.short	(.L_158 - .L_157)
	.align		4
.L_157:
        /*0048*/ 	.word	index@(.nv.constant0._ZN7cutlass13device_kernelIN5flash11enable_sm90INS1_16FlashAttnFwdSm90INS1_25CollectiveMainloopFwdSm90ILi2EN4cute5tupleIJNS5_1CILi1EEES8_S8_EEENS6_IJNS7_ILi128EEESA_NS7_ILi256EEEEEELi256ENS_12float_e4m3_tEfNS_4arch4Sm90ELb1ELb0ELb1ELb1ELb1ELb0ELb0ELb1ELb0ELb1ELb0ELb0EEENS1_21CollectiveEpilogueFwdINS6_IJSA_SB_SA_EEES9_NS_10bfloat16_tESF_Li256ELb1ELb1ELb0ELb1EEENS1_36VarlenDynamicPersistentTileSchedulerILi128ELi128ELi256ELi128ELb0ELb1ELb1ELb1ELb1ELb1EEEEEEEEEvNT_6ParamsE)
        /*004c*/ 	.short	0x0380
        /*004e*/ 	.short	0x0a80


	//----- nvinfo : EIATTR_SW_WAR
	.align		4
.L_158:
        /*0050*/ 	.byte	0x04, 0x36
        /*0052*/ 	.short	(.L_160 - .L_159)
.L_159:
        /*0054*/ 	.word	0x00000008
.L_160:


//--------------------- .nv.info._ZN7cutlass13device_kernelIN5flash11enable_sm90INS1_16FlashAttnFwdSm90INS1_25CollectiveMainloopFwdSm90ILi2EN4cute5tupleIJNS5_1CILi1EEES8_S8_EEENS6_IJNS7_ILi128EEESA_NS7_ILi256EEEEEELi256ENS_12float_e4m3_tEfNS_4arch4Sm90ELb1ELb0ELb1ELb1ELb1ELb1ELb0ELb1ELb0ELb1ELb0ELb0EEENS1_21CollectiveEpilogueFwdINS6_IJSA_SB_SA_EEES9_NS_10bfloat16_tESF_Li256ELb1ELb1ELb0ELb1EEENS1_36VarlenDynamicPersistentTileSchedulerILi128ELi128ELi256ELi128ELb0ELb1ELb1ELb1ELb1ELb1EEEEEEEEEvNT_6ParamsE --------------------------
	.section	.nv.info._ZN7cutlass13device_kernelIN5flash11enable_sm90INS1_16FlashAttnFwdSm90INS1_25CollectiveMainloopFwdSm90ILi2EN4cute5tupleIJNS5_1CILi1EEES8_S8_EEENS6_IJNS7_ILi128EEESA_NS7_ILi256EEEEEELi256ENS_12float_e4m3_tEfNS_4arch4Sm90ELb1ELb0ELb1ELb1ELb1ELb1ELb0ELb1ELb0ELb1ELb0ELb0EEENS1_21CollectiveEpilogueFwdINS6_IJSA_SB_SA_EEES9_NS_10bfloat16_tESF_Li256ELb1ELb1ELb0ELb1EEENS1_36VarlenDynamicPersistentTileSchedulerILi128ELi128ELi256ELi128ELb0ELb1ELb1ELb1ELb1ELb1EEEEEEEEEvNT_6ParamsE,"",@"SHT_CUDA_INFO"
	.sectionflags	@""
	.align	4


	//----- nvinfo : EIATTR_CUDA_API_VERSION
	.align		4
        /*0000*/ 	.byte	0x04, 0x37
        /*0002*/ 	.short	(.L_162 - .L_161)
.L_161:
        /*0004*/ 	.word	0x00000082


	//----- nvinfo : EIATTR_KPARAM_INFO
	.align		4
.L_162:
        /*0008*/ 	.byte	0x04, 0x17
        /*000a*/ 	.short	(.L_164 - .L_163)
.L_163:
        /*000c*/ 	.word	0x00000000
        /*0010*/ 	.short	0x0000
        /*0012*/ 	.short	0x0000
        /*0014*/ 	.byte	0x00, 0xf0, 0x01, 0x2a


	//----- nvinfo : EIATTR_SPARSE_MMA_MASK
	.align		4
.L_164:
        /*0018*/ 	.byte	0x03, 0x50
        /*001a*/ 	.short	0x0000


	//----- nvinfo : EIATTR_MAXREG_COUNT
	.align		4
        /*001c*/ 	.byte	0x03, 0x1b
        /*001e*/ 	.short	0x00a8


	//----- nvinfo : EIATTR_MERCURY_ISA_VERSION
	.align		4
        /*0020*/ 	.byte	0x03, 0x5f
        /*0022*/ 	.short	0x0101


	//----- nvinfo : EIATTR_VRC_CTA_INIT_COUNT
	.align		4
        /*0024*/ 	.byte	0x02, 0x4a
	.zero		1
	.zero		1


	//----- nvinfo : EIATTR_EXIT_INSTR_OFFSETS
	.align		4
        /*0028*/ 	.byte	0x04, 0x1c
        /*002a*/ 	.short	(.L_166 - .L_165)


	//   ....[0]....
.L_165:
        /*002c*/ 	.word	0x00000010


	//----- nvinfo : EIATTR_MAX_THREADS
	.align		4
.L_166:
        /*0030*/ 	.byte	0x04, 0x05
        /*0032*/ 	.short	(.L_168 - .L_167)
.L_167:
        /*0034*/ 	.word	0x00000180
        /*0038*/ 	.word	0x00000001
        /*003c*/ 	.word	0x00000001


	//----- nvinfo : EIATTR_CBANK_PARAM_SIZE
	.align		4
.L_168:
        /*0040*/ 	.byte	0x03, 0x19
        /*0042*/ 	.short	0x0a80


	//----- nvinfo : EIATTR_PARAM_CBANK
	.align		4
        /*0044*/ 	.byte	0x04, 0x0a
        /*0046*/ 	.short	(.L_170 - .L_169)
	.align		4
.L_169:
        /*0048*/ 	.word	index@(.nv.constant0._ZN7cutlass13device_kernelIN5flash11enable_sm90INS1_16FlashAttnFwdSm90INS1_25CollectiveMainloopFwdSm90ILi2EN4cute5tupleIJNS5_1CILi1EEES8_S8_EEENS6_IJNS7_ILi128EEESA_NS7_ILi256EEEEEELi256ENS_12float_e4m3_tEfNS_4arch4Sm90ELb1ELb0ELb1ELb1ELb1ELb1ELb0ELb1ELb0ELb1ELb0ELb0EEENS1_21CollectiveEpilogueFwdINS6_IJSA_SB_SA_EEES9_NS_10bfloat16_tESF_Li256ELb1ELb1ELb0ELb1EEENS1_36VarlenDynamicPersistentTileSchedulerILi128ELi128ELi256ELi128ELb0ELb1ELb1ELb1ELb1ELb1EEEEEEEEEvNT_6ParamsE)
        /*004c*/ 	.short	0x0380
        /*004e*/ 	.short	0x0a80


	//----- nvinfo : EIATTR_SW_WAR
	.align		4
.L_170:
        /*0050*/ 	.byte	0x04, 0x36
        /*0052*/ 	.short	(.L_172 - .L_171)
.L_171:
        /*0054*/ 	.word	0x00000008
.L_172:


//--------------------- .nv.callgraph             --------------------------
	.section	.nv.callgraph,"",@"SHT_CUDA_CALLGRAPH"
	.align	4
	.sectionentsize	8
	.align		4
        /*0000*/ 	.word	0x00000000
	.align		4
        /*0004*/ 	.word	0xffffffff
	.align		4
        /*0008*/ 	.word	0x00000000
	.align		4
        /*000c*/ 	.word	0xfffffffe
	.align		4
        /*0010*/ 	.word	0x00000000
	.align		4
        /*0014*/ 	.word	0xfffffffd
	.align		4
        /*0018*/ 	.word	0x00000000
	.align		4
        /*001c*/ 	.word	0xfffffffc


//--------------------- .nv.constant4             --------------------------
	.section	.nv.constant4,"a",@progbits
	.align	8
	.align		8
.nv.constant4:
        /*0000*/ 	.dword	_ZN80_INTERNAL_3f0a975c_44_flash_fwd_hdim256_e4m3_paged_softcap_sm90_cu_ceb34e2a_34204cuda3std3__45__cpo5beginE
	.align		8
        /*0008*/ 	.dword	_ZN80_INTERNAL_3f0a975c_44_flash_fwd_hdim256_e4m3_paged_softcap_sm90_cu_ceb34e2a_34204cuda3std3__45__cpo3endE
	.align		8
        /*0010*/ 	.dword	_ZN80_INTERNAL_3f0a975c_44_flash_fwd_hdim256_e4m3_paged_softcap_sm90_cu_ceb34e2a_34204cuda3std3__45__cpo6cbeginE
	.align		8
        /*0018*/ 	.dword	_ZN80_INTERNAL_3f0a975c_44_flash_fwd_hdim256_e4m3_paged_softcap_sm90_cu_ceb34e2a_34204cuda3std3__45__cpo4cendE
	.align		8
        /*0020*/ 	.dword	_ZN80_INTERNAL_3f0a975c_44_flash_fwd_hdim256_e4m3_paged_softcap_sm90_cu_ceb34e2a_34204cuda3std3__482_GLOBAL__N__3f0a975c_44_flash_fwd_hdim256_e4m3_paged_softcap_sm90_cu_ceb34e2a_34206ignoreE
	.align		8
        /*0028*/ 	.dword	_ZN80_INTERNAL_3f0a975c_44_flash_fwd_hdim256_e4m3_paged_softcap_sm90_cu_ceb34e2a_34204cuda3std3__419piecewise_constructE
	.align		8
        /*0030*/ 	.dword	_ZN80_INTERNAL_3f0a975c_44_flash_fwd_hdim256_e4m3_paged_softcap_sm90_cu_ceb34e2a_34204cuda3std3__48in_placeE
	.align		8
        /*0038*/ 	.dword	_ZN80_INTERNAL_3f0a975c_44_flash_fwd_hdim256_e4m3_paged_softcap_sm90_cu_ceb34e2a_34204cuda3std6ranges3__45__cpo4swapE
	.align		8
        /*0040*/ 	.dword	_ZN80_INTERNAL_3f0a975c_44_flash_fwd_hdim256_e4m3_paged_softcap_sm90_cu_ceb34e2a_34204cuda3std6ranges3__45__cpo9iter_moveE
	.align		8
        /*0048*/ 	.dword	_ZN80_INTERNAL_3f0a975c_44_flash_fwd_hdim256_e4m3_paged_softcap_sm90_cu_ceb34e2a_34204cute7productE
	.align		8
        /*0050*/ 	.dword	_ZN80_INTERNAL_3f0a975c_44_flash_fwd_hdim256_e4m3_paged_softcap_sm90_cu_ceb34e2a_34204cute1_E


//--------------------- .text._ZN7cutlass13device_kernelIN5flash11enable_sm90INS1_16FlashAttnFwdSm90INS1_25CollectiveMainloopFwdSm90ILi2EN4cute5tupleIJNS5_1CILi1EEES8_S8_EEENS6_IJNS7_ILi128EEESA_NS7_ILi256EEEEEELi256ENS_12float_e4m3_tEfNS_4arch4Sm90ELb0ELb0ELb1ELb0ELb1ELb0ELb0ELb1ELb0ELb1ELb0ELb0EEENS1_21CollectiveEpilogueFwdINS6_IJSA_SB_SA_EEES9_NS_10bfloat16_tESF_Li256ELb0ELb1ELb0ELb1EEENS1_29StaticPersistentTileSchedulerILb0EEEEEEEEEvNT_6ParamsE --------------------------
	.section	.text._ZN7cutlass13device_kernelIN5flash11enable_sm90INS1_16FlashAttnFwdSm90INS1_25CollectiveMainloopFwdSm90ILi2EN4cute5tupleIJNS5_1CILi1EEES8_S8_EEENS6_IJNS7_ILi128EEESA_NS7_ILi256EEEEEELi256ENS_12float_e4m3_tEfNS_4arch4Sm90ELb0ELb0ELb1ELb0ELb1ELb0ELb0ELb1ELb0ELb1ELb0ELb0EEENS1_21CollectiveEpilogueFwdINS6_IJSA_SB_SA_EEES9_NS_10bfloat16_tESF_Li256ELb0ELb1ELb0ELb1EEENS1_29StaticPersistentTileSchedulerILb0EEEEEEEEEvNT_6ParamsE,"ax",@progbits
	.align	128
.text._ZN7cutlass13device_kernelIN5flash11enable_sm90INS1_16FlashAttnFwdSm90INS1_25CollectiveMainloopFwdSm90ILi2EN4cute5tupleIJNS5_1CILi1EEES8_S8_EEENS6_IJNS7_ILi128EEESA_NS7_ILi256EEEEEELi256ENS_12float_e4m3_tEfNS_4arch4Sm90ELb0ELb0ELb1ELb0ELb1ELb0ELb0ELb1ELb0ELb1ELb0ELb0EEENS1_21CollectiveEpilogueFwdINS6_IJSA_SB_SA_EEES9_NS_10bfloat16_tESF_Li256ELb0ELb1ELb0ELb1EEENS1_29StaticPersistentTileSchedulerILb0EEEEEEEEEvNT_6ParamsE:
        .type           _ZN7cutlass13device_kernelIN5flash11enable_sm90INS1_16FlashAttnFwdSm90INS1_25CollectiveMainloopFwdSm90ILi2EN4cute5tupleIJNS5_1CILi1EEES8_S8_EEENS6_IJNS7_ILi128EEESA_NS7_ILi256EEEEEELi256ENS_12float_e4m3_tEfNS_4arch4Sm90ELb0ELb0ELb1ELb0ELb1ELb0ELb0ELb1ELb0ELb1ELb0ELb0EEENS1_21CollectiveEpilogueFwdINS6_IJSA_SB_SA_EEES9_NS_10bfloat16_tESF_Li256ELb0ELb1ELb0ELb1EEENS1_29StaticPersistentTileSchedulerILb0EEEEEEEEEvNT_6ParamsE,@function
        .size           _ZN7cutlass13device_kernelIN5flash11enable_sm90INS1_16FlashAttnFwdSm90INS1_25CollectiveMainloopFwdSm90ILi2EN4cute5tupleIJNS5_1CILi1EEES8_S8_EEENS6_IJNS7_ILi128EEESA_NS7_ILi256EEEEEELi256ENS_12float_e4m3_tEfNS_4arch4Sm90ELb0ELb0ELb1ELb0ELb1ELb0ELb0ELb1ELb0ELb1ELb0ELb0EEENS1_21CollectiveEpilogueFwdINS6_IJSA_SB_SA_EEES9_NS_10bfloat16_tESF_Li256ELb0ELb1ELb0ELb1EEENS1_29StaticPersistentTileSchedulerILb0EEEEEEEEEvNT_6ParamsE,(.L_x_9 - _ZN7cutlass13device_kernelIN5flash11enable_sm90INS1_16FlashAttnFwdSm90INS1_25CollectiveMainloopFwdSm90ILi2EN4cute5tupleIJNS5_1CILi1EEES8_S8_EEENS6_IJNS7_ILi128EEESA_NS7_ILi256EEEEEELi256ENS_12float_e4m3_tEfNS_4arch4Sm90ELb0ELb0ELb1ELb0ELb1ELb0ELb0ELb1ELb0ELb1ELb0ELb0EEENS1_21CollectiveEpilogueFwdINS6_IJSA_SB_SA_EEES9_NS_10bfloat16_tESF_Li256ELb0ELb1ELb0ELb1EEENS1_29StaticPersistentTileSchedulerILb0EEEEEEEEEvNT_6ParamsE)
        .other          _ZN7cutlass13device_kernelIN5flash11enable_sm90INS1_16FlashAttnFwdSm90INS1_25CollectiveMainloopFwdSm90ILi2EN4cute5tupleIJNS5_1CILi1EEES8_S8_EEENS6_IJNS7_ILi128EEESA_NS7_ILi256EEEEEELi256ENS_12float_e4m3_tEfNS_4arch4Sm90ELb0ELb0ELb1ELb0ELb1ELb0ELb0ELb1ELb0ELb1ELb0ELb0EEENS1_21CollectiveEpilogueFwdINS6_IJSA_SB_SA_EEES9_NS_10bfloat16_tESF_Li256ELb0ELb1ELb0ELb1EEENS1_29StaticPersistentTileSchedulerILb0EEEEEEEEEvNT_6ParamsE,@"STO_CUDA_ENTRY STV_DEFAULT"
_ZN7cutlass13device_kernelIN5flash11enable_sm90INS1_16FlashAttnFwdSm90INS1_25CollectiveMainloopFwdSm90ILi2EN4cute5tupleIJNS5_1CILi1EEES8_S8_EEENS6_IJNS7_ILi128EEESA_NS7_ILi256EEEEEELi256ENS_12float_e4m3_tEfNS_4arch4Sm90ELb0ELb0ELb1ELb0ELb1ELb0ELb0ELb1ELb0ELb1ELb0ELb0EEENS1_21CollectiveEpilogueFwdINS6_IJSA_SB_SA_EEES9_NS_10bfloat16_tESF_Li256ELb0ELb1ELb0ELb1EEENS1_29StaticPersistentTileSchedulerILb0EEEEEEEEEvNT_6ParamsE:
[----:B------:R-:W-:Y:S01]  /*0000*/  LDC R1, c[0x0][0x37c] ;  /* 0x0000df00ff017b82 */ /* 0x000fe20000000800 */
[----:B------:R-:W-:Y:S05]  /*0010*/  EXIT ;  /* 0x000000000000794d */ /* 0x000fea0003800000 */
.L_x_0:
[----:B------:R-:W-:-:S00]  /*0020*/  BRA `(.L_x_0) ;  /* 0xfffffffc00fc7947 */ /* 0x000fc0000383ffff */
[----:B------:R-:W-:-:S00]  /*0030*/  NOP ;  /* 0x0000000000007918 */ /* 0x000fc00000000000 */
        /* <DEDUP_REMOVED lines=12> */
.L_x_9:


//--------------------- .text._ZN7cutlass13device_kernelIN5flash11enable_sm90INS1_16FlashAttnFwdSm90INS1_25CollectiveMainloopFwdSm90ILi2EN4cute5tupleIJNS5_1CILi1EEES8_S8_EEENS6_IJNS7_ILi128EEESA_NS7_ILi256EEEEEELi256ENS_12float_e4m3_tEfNS_4arch4Sm90ELb0ELb0ELb1ELb1ELb1ELb0ELb0ELb1ELb0ELb1ELb0ELb0EEENS1_21CollectiveEpilogueFwdINS6_IJSA_SB_SA_EEES9_NS_10bfloat16_tESF_Li256ELb1ELb1ELb0ELb1EEENS1_36VarlenDynamicPersistentTileSchedulerILi128ELi128ELi256ELi128ELb0ELb1ELb1ELb0ELb1ELb1EEEEEEEEEvNT_6ParamsE --------------------------
	.section	.text._ZN7cutlass13device_kernelIN5flash11enable_sm90INS1_16FlashAttnFwdSm90INS1_25CollectiveMainloopFwdSm90ILi2EN4cute5tupleIJNS5_1CILi1EEES8_S8_EEENS6_IJNS7_ILi128EEESA_NS7_ILi256EEEEEELi256ENS_12float_e4m3_tEfNS_4arch4Sm90ELb0ELb0ELb1ELb1ELb1ELb0ELb0ELb1ELb0ELb1ELb0ELb0EEENS1_21CollectiveEpilogueFwdINS6_IJSA_SB_SA_EEES9_NS_10bfloat16_tESF_Li256ELb1ELb1ELb0ELb1EEENS1_36VarlenDynamicPersistentTileSchedulerILi128ELi128ELi256ELi128ELb0ELb1ELb1ELb0ELb1ELb1EEEEEEEEEvNT_6ParamsE,"ax",@progbits
	.align	128
.text._ZN7cutlass13device_kernelIN5flash11enable_sm90INS1_16FlashAttnFwdSm90INS1_25CollectiveMainloopFwdSm90ILi2EN4cute5tupleIJNS5_1CILi1EEES8_S8_EEENS6_IJNS7_ILi128EEESA_NS7_ILi256EEEEEELi256ENS_12float_e4m3_tEfNS_4arch4Sm90ELb0ELb0ELb1ELb1ELb1ELb0ELb0ELb1ELb0ELb1ELb0ELb0EEENS1_21CollectiveEpilogueFwdINS6_IJSA_SB_SA_EEES9_NS_10bfloat16_tESF_Li256ELb1ELb1ELb0ELb1EEENS1_36VarlenDynamicPersistentTileSchedulerILi128ELi128ELi256ELi128ELb0ELb1ELb1ELb0ELb1ELb1EEEEEEEEEvNT_6ParamsE:
        .type           _ZN7cutlass13device_kernelIN5flash11enable_sm90INS1_16FlashAttnFwdSm90INS1_25CollectiveMainloopFwdSm90ILi2EN4cute5tupleIJNS5_1CILi1EEES8_S8_EEENS6_IJNS7_ILi128EEESA_NS7_ILi256EEEEEELi256ENS_12float_e4m3_tEfNS_4arch4Sm90ELb0ELb0ELb1ELb1ELb1ELb0ELb0ELb1ELb0ELb1ELb0ELb0EEENS1_21CollectiveEpilogueFwdINS6_IJSA_SB_SA_EEES9_NS_10bfloat16_tESF_Li256ELb1ELb1ELb0ELb1EEENS1_36VarlenDynamicPersistentTileSchedulerILi128ELi128ELi256ELi128ELb0ELb1ELb1ELb0ELb1ELb1EEEEEEEEEvNT_6ParamsE,@function
        .size           _ZN7cutlass13device_kernelIN5flash11enable_sm90INS1_16FlashAttnFwdSm90INS1_25CollectiveMainloopFwdSm90ILi2EN4cute5tupleIJNS5_1CILi1EEES8_S8_EEENS6_IJNS7_ILi128EEESA_NS7_ILi256EEEEEELi256ENS_12float_e4m3_tEfNS_4arch4Sm90ELb0ELb0ELb1ELb1ELb1ELb0ELb0ELb1ELb0ELb1ELb0ELb0EEENS1_21CollectiveEpilogueFwdINS6_IJSA_SB_SA_EEES9_NS_10bfloat16_tESF_Li256ELb1ELb1ELb0ELb1EEENS1_36VarlenDynamicPersistentTileSchedulerILi128ELi128ELi256ELi128ELb0ELb1ELb1ELb0ELb1ELb1EEEEEEEEEvNT_6ParamsE,(.L_x_10 - _ZN7cutlass13device_kernelIN5flash11enable_sm90INS1_16FlashAttnFwdSm90INS1_25CollectiveMainloopFwdSm90ILi2EN4cute5tupleIJNS5_1CILi1EEES8_S8_EEENS6_IJNS7_ILi128EEESA_NS7_ILi256EEEEEELi256ENS_12float_e4m3_tEfNS_4arch4Sm90ELb0ELb0ELb1ELb1ELb1ELb0ELb0ELb1ELb0ELb1ELb0ELb0EEENS1_21CollectiveEpilogueFwdINS6_IJSA_SB_SA_EEES9_NS_10bfloat16_tESF_Li256ELb1ELb1ELb0ELb1EEENS1_36VarlenDynamicPersistentTileSchedulerILi128ELi128ELi256ELi128ELb0ELb1ELb1ELb0ELb1ELb1EEEEEEEEEvNT_6ParamsE)
        .other          _ZN7cutlass13device_kernelIN5flash11enable_sm90INS1_16FlashAttnFwdSm90INS1_25CollectiveMainloopFwdSm90ILi2EN4cute5tupleIJNS5_1CILi1EEES8_S8_EEENS6_IJNS7_ILi128EEESA_NS7_ILi256EEEEEELi256ENS_12float_e4m3_tEfNS_4arch4Sm90ELb0ELb0ELb1ELb1ELb1ELb0ELb0ELb1ELb0ELb1ELb0ELb0EEENS1_21CollectiveEpilogueFwdINS6_IJSA_SB_SA_EEES9_NS_10bfloat16_tESF_Li256ELb1ELb1ELb0ELb1EEENS1_36VarlenDynamicPersistentTileSchedulerILi128ELi128ELi256ELi128ELb0ELb1ELb1ELb0ELb1ELb1EEEEEEEEEvNT_6ParamsE,@"STO_CUDA_ENTRY STV_DEFAULT"
_ZN7cutlass13device_kernelIN5flash11enable_sm90INS1_16FlashAttnFwdSm90INS1_25CollectiveMainloopFwdSm90ILi2EN4cute5tupleIJNS5_1CILi1EEES8_S8_EEENS6_IJNS7_ILi128EEESA_NS7_ILi256EEEEEELi256ENS_12float_e4m3_tEfNS_4arch4Sm90ELb0ELb0ELb1ELb1ELb1ELb0ELb0ELb1ELb0ELb1ELb0ELb0EEENS1_21CollectiveEpilogueFwdINS6_IJSA_SB_SA_EEES9_NS_10bfloat16_tESF_Li256ELb1ELb1ELb0ELb1EEENS1_36VarlenDynamicPersistentTileSchedulerILi128ELi128ELi256ELi128ELb0ELb1ELb1ELb0ELb1ELb1EEEEEEEEEvNT_6ParamsE:
[----:B------:R-:W-:Y:S01]  /*0000*/  LDC R1, c[0x0][0x37c] ;  /* 0x0000df00ff017b82 */ /* 0x000fe20000000800 */
[----:B------:R-:W-:Y:S05]  /*0010*/  EXIT ;  /* 0x000000000000794d */ /* 0x000fea0003800000 */
.L_x_1:
        /* <DEDUP_REMOVED lines=14> */
.L_x_10:


//--------------------- .text._ZN7cutlass13device_kernelIN5flash11enable_sm90INS1_16FlashAttnFwdSm90INS1_25CollectiveMainloopFwdSm90ILi2EN4cute5tupleIJNS5_1CILi1EEES8_S8_EEENS6_IJNS7_ILi128EEESA_NS7_ILi256EEEEEELi256ENS_12float_e4m3_tEfNS_4arch4Sm90ELb0ELb0ELb1ELb1ELb1ELb1ELb0ELb1ELb0ELb1ELb0ELb0EEENS1_21CollectiveEpilogueFwdINS6_IJSA_SB_SA_EEES9_NS_10bfloat16_tESF_Li256ELb1ELb1ELb0ELb1EEENS1_36VarlenDynamicPersistentTileSchedulerILi128ELi128ELi256ELi128ELb0ELb1ELb1ELb0ELb1ELb1EEEEEEEEEvNT_6ParamsE --------------------------
	.section	.text._ZN7cutlass13device_kernelIN5flash11enable_sm90INS1_16FlashAttnFwdSm90INS1_25CollectiveMainloopFwdSm90ILi2EN4cute5tupleIJNS5_1CILi1EEES8_S8_EEENS6_IJNS7_ILi128EEESA_NS7_ILi256EEEEEELi256ENS_12float_e4m3_tEfNS_4arch4Sm90ELb0ELb0ELb1ELb1ELb1ELb1ELb0ELb1ELb0ELb1ELb0ELb0EEENS1_21CollectiveEpilogueFwdINS6_IJSA_SB_SA_EEES9_NS_10bfloat16_tESF_Li256ELb1ELb1ELb0ELb1EEENS1_36VarlenDynamicPersistentTileSchedulerILi128ELi128ELi256ELi128ELb0ELb1ELb1ELb0ELb1ELb1EEEEEEEEEvNT_6ParamsE,"ax",@progbits
	.align	128
.text._ZN7cutlass13device_kernelIN5flash11enable_sm90INS1_16FlashAttnFwdSm90INS1_25CollectiveMainloopFwdSm90ILi2EN4cute5tupleIJNS5_1CILi1EEES8_S8_EEENS6_IJNS7_ILi128EEESA_NS7_ILi256EEEEEELi256ENS_12float_e4m3_tEfNS_4arch4Sm90ELb0ELb0ELb1ELb1ELb1ELb1ELb0ELb1ELb0ELb1ELb0ELb0EEENS1_21CollectiveEpilogueFwdINS6_IJSA_SB_SA_EEES9_NS_10bfloat16_tESF_Li256ELb1ELb1ELb0ELb1EEENS1_36VarlenDynamicPersistentTileSchedulerILi128ELi128ELi256ELi128ELb0ELb1ELb1ELb0ELb1ELb1EEEEEEEEEvNT_6ParamsE:
        .type           _ZN7cutlass13device_kernelIN5flash11enable_sm90INS1_16FlashAttnFwdSm90INS1_25CollectiveMainloopFwdSm90ILi2EN4cute5tupleIJNS5_1CILi1EEES8_S8_EEENS6_IJNS7_ILi128EEESA_NS7_ILi256EEEEEELi256ENS_12float_e4m3_tEfNS_4arch4Sm90ELb0ELb0ELb1ELb1ELb1ELb1ELb0ELb1ELb0ELb1ELb0ELb0EEENS1_21CollectiveEpilogueFwdINS6_IJSA_SB_SA_EEES9_NS_10bfloat16_tESF_Li256ELb1ELb1ELb0ELb1EEENS1_36VarlenDynamicPersistentTileSchedulerILi128ELi128ELi256ELi128ELb0ELb1ELb1ELb0ELb1ELb1EEEEEEEEEvNT_6ParamsE,@function
        .size           _ZN7cutlass13device_kernelIN5flash11enable_sm90INS1_16FlashAttnFwdSm90INS1_25CollectiveMainloopFwdSm90ILi2EN4cute5tupleIJNS5_1CILi1EEES8_S8_EEENS6_IJNS7_ILi128EEESA_NS7_ILi256EEEEEELi256ENS_12float_e4m3_tEfNS_4arch4Sm90ELb0ELb0ELb1ELb1ELb1ELb1ELb0ELb1ELb0ELb1ELb0ELb0EEENS1_21CollectiveEpilogueFwdINS6_IJSA_SB_SA_EEES9_NS_10bfloat16_tESF_Li256ELb1ELb1ELb0ELb1EEENS1_36VarlenDynamicPersistentTileSchedulerILi128ELi128ELi256ELi128ELb0ELb1ELb1ELb0ELb1ELb1EEEEEEEEEvNT_6ParamsE,(.L_x_11 - _ZN7cutlass13device_kernelIN5flash11enable_sm90INS1_16FlashAttnFwdSm90INS1_25CollectiveMainloopFwdSm90ILi2EN4cute5tupleIJNS5_1CILi1EEES8_S8_EEENS6_IJNS7_ILi128EEESA_NS7_ILi256EEEEEELi256ENS_12float_e4m3_tEfNS_4arch4Sm90ELb0ELb0ELb1ELb1ELb1ELb1ELb0ELb1ELb0ELb1ELb0ELb0EEENS1_21CollectiveEpilogueFwdINS6_IJSA_SB_SA_EEES9_NS_10bfloat16_tESF_Li256ELb1ELb1ELb0ELb1EEENS1_36VarlenDynamicPersistentTileSchedulerILi128ELi128ELi256ELi128ELb0ELb1ELb1ELb0ELb1ELb1EEEEEEEEEvNT_6ParamsE)
        .other          _ZN7cutlass13device_kernelIN5flash11enable_sm90INS1_16FlashAttnFwdSm90INS1_25CollectiveMainloopFwdSm90ILi2EN4cute5tupleIJNS5_1CILi1EEES8_S8_EEENS6_IJNS7_ILi128EEESA_NS7_ILi256EEEEEELi256ENS_12float_e4m3_tEfNS_4arch4Sm90ELb0ELb0ELb1ELb1ELb1ELb1ELb0ELb1ELb0ELb1ELb0ELb0EEENS1_21CollectiveEpilogueFwdINS6_IJSA_SB_SA_EEES9_NS_10bfloat16_tESF_Li256ELb1ELb1ELb0ELb1EEENS1_36VarlenDynamicPersistentTileSchedulerILi128ELi128ELi256ELi128ELb0ELb1ELb1ELb0ELb1ELb1EEEEEEEEEvNT_6ParamsE,@"STO_CUDA_ENTRY STV_DEFAULT"
_ZN7cutlass13device_kernelIN5flash11enable_sm90INS1_16FlashAttnFwdSm90INS1_25CollectiveMainloopFwdSm90ILi2EN4cute5tupleIJNS5_1CILi1EEES8_S8_EEENS6_IJNS7_ILi128EEESA_NS7_ILi256EEEEEELi256ENS_12float_e4m3_tEfNS_4arch4Sm90ELb0ELb0ELb1ELb1ELb1ELb1ELb0ELb1ELb0ELb1ELb0ELb0EEENS1_21CollectiveEpilogueFwdINS6_IJSA_SB_SA_EEES9_NS_10bfloat16_tESF_Li256ELb1ELb1ELb0ELb1EEENS1_36VarlenDynamicPersistentTileSchedulerILi128ELi128ELi256ELi128ELb0ELb1ELb1ELb0ELb1ELb1EEEEEEEEEvNT_6ParamsE:
[----:B------:R-:W-:Y:S01]  /*0000*/  LDC R1, c[0x0][0x37c] ;  /* 0x0000df00ff017b82 */ /* 0x000fe20000000800 */
[----:B------:R-:W-:Y:S05]  /*0010*/  EXIT ;  /* 0x000000000000794d */ /* 0x000fea0003800000 */
.L_x_2:
        /* <DEDUP_REMOVED lines=14> */
.L_x_11:


//--------------------- .text._ZN7cutlass13device_kernelIN5flash11enable_sm90INS1_16FlashAttnFwdSm90INS1_25CollectiveMainloopFwdSm90ILi2EN4cute5tupleIJNS5_1CILi1EEES8_S8_EEENS6_IJNS7_ILi128EEENS7_ILi64EEENS7_ILi256EEEEEELi256ENS_12float_e4m3_tEfNS_4arch4Sm90ELb0ELb1ELb1ELb0ELb1ELb0ELb0ELb1ELb0ELb1ELb0ELb0EEENS1_21CollectiveEpilogueFwdINS6_IJSA_SC_SB_EEES9_NS_10bfloat16_tESG_Li256ELb0ELb1ELb0ELb1EEENS1_30DynamicPersistentTileSchedulerILi256ELi128ELb0ELb1ELb1EEEEEEEEEvNT_6ParamsE --------------------------
	.section	.text._ZN7cutlass13device_kernelIN5flash11enable_sm90INS1_16FlashAttnFwdSm90INS1_25CollectiveMainloopFwdSm90ILi2EN4cute5tupleIJNS5_1CILi1EEES8_S8_EEENS6_IJNS7_ILi128EEENS7_ILi64EEENS7_ILi256EEEEEELi256ENS_12float_e4m3_tEfNS_4arch4Sm90ELb0ELb1ELb1ELb0ELb1ELb0ELb0ELb1ELb0ELb1ELb0ELb0EEENS1_21CollectiveEpilogueFwdINS6_IJSA_SC_SB_EEES9_NS_10bfloat16_tESG_Li256ELb0ELb1ELb0ELb1EEENS1_30DynamicPersistentTileSchedulerILi256ELi128ELb0ELb1ELb1EEEEEEEEEvNT_6ParamsE,"ax",@progbits
	.align	128
.text._ZN7cutlass13device_kernelIN5flash11enable_sm90INS1_16FlashAttnFwdSm90INS1_25CollectiveMainloopFwdSm90ILi2EN4cute5tupleIJNS5_1CILi1EEES8_S8_EEENS6_IJNS7_ILi128EEENS7_ILi64EEENS7_ILi256EEEEEELi256ENS_12float_e4m3_tEfNS_4arch4Sm90ELb0ELb1ELb1ELb0ELb1ELb0ELb0ELb1ELb0ELb1ELb0ELb0EEENS1_21CollectiveEpilogueFwdINS6_IJSA_SC_SB_EEES9_NS_10bfloat16_tESG_Li256ELb0ELb1ELb0ELb1EEENS1_30DynamicPersistentTileSchedulerILi256ELi128ELb0ELb1ELb1EEEEEEEEEvNT_6ParamsE:
        .type           _ZN7cutlass13device_kernelIN5flash11enable_sm90INS1_16FlashAttnFwdSm90INS1_25CollectiveMainloopFwdSm90ILi2EN4cute5tupleIJNS5_1CILi1EEES8_S8_EEENS6_IJNS7_ILi128EEENS7_ILi64EEENS7_ILi256EEEEEELi256ENS_12float_e4m3_tEfNS_4arch4Sm90ELb0ELb1ELb1ELb0ELb1ELb0ELb0ELb1ELb0ELb1ELb0ELb0EEENS1_21CollectiveEpilogueFwdINS6_IJSA_SC_SB_EEES9_NS_10bfloat16_tESG_Li256ELb0ELb1ELb0ELb1EEENS1_30DynamicPersistentTileSchedulerILi256ELi128ELb0ELb1ELb1EEEEEEEEEvNT_6ParamsE,@function
        .size           _ZN7cutlass13device_kernelIN5flash11enable_sm90INS1_16FlashAttnFwdSm90INS1_25CollectiveMainloopFwdSm90ILi2EN4cute5tupleIJNS5_1CILi1EEES8_S8_EEENS6_IJNS7_ILi128EEENS7_ILi64EEENS7_ILi256EEEEEELi256ENS_12float_e4m3_tEfNS_4arch4Sm90ELb0ELb1ELb1ELb0ELb1ELb0ELb0ELb1ELb0ELb1ELb0ELb0EEENS1_21CollectiveEpilogueFwdINS6_IJSA_SC_SB_EEES9_NS_10bfloat16_tESG_Li256ELb0ELb1ELb0ELb1EEENS1_30DynamicPersistentTileSchedulerILi256ELi128ELb0ELb1ELb1EEEEEEEEEvNT_6ParamsE,(.L_x_12 - _ZN7cutlass13device_kernelIN5flash11enable_sm90INS1_16FlashAttnFwdSm90INS1_25CollectiveMainloopFwdSm90ILi2EN4cute5tupleIJNS5_1CILi1EEES8_S8_EEENS6_IJNS7_ILi128EEENS7_ILi64EEENS7_ILi256EEEEEELi256ENS_12float_e4m3_tEfNS_4arch4Sm90ELb0ELb1ELb1ELb0ELb1ELb0ELb0ELb1ELb0ELb1ELb0ELb0EEENS1_21CollectiveEpilogueFwdINS6_IJSA_SC_SB_EEES9_NS_10bfloat16_tESG_Li256ELb0ELb1ELb0ELb1EEENS1_30DynamicPersistentTileSchedulerILi256ELi128ELb0ELb1ELb1EEEEEEEEEvNT_6ParamsE)
        .other          _ZN7cutlass13device_kernelIN5flash11enable_sm90INS1_16FlashAttnFwdSm90INS1_25CollectiveMainloopFwdSm90ILi2EN4cute5tupleIJNS5_1CILi1EEES8_S8_EEENS6_IJNS7_ILi128EEENS7_ILi64EEENS7_ILi256EEEEEELi256ENS_12float_e4m3_tEfNS_4arch4Sm90ELb0ELb1ELb1ELb0ELb1ELb0ELb0ELb1ELb0ELb1ELb0ELb0EEENS1_21CollectiveEpilogueFwdINS6_IJSA_SC_SB_EEES9_NS_10bfloat16_tESG_Li256ELb0ELb1ELb0ELb1EEENS1_30DynamicPersistentTileSchedulerILi256ELi128ELb0ELb1ELb1EEEEEEEEEvNT_6ParamsE,@"STO_CUDA_ENTRY STV_DEFAULT"
_ZN7cutlass13device_kernelIN5flash11enable_sm90INS1_16FlashAttnFwdSm90INS1_25CollectiveMainloopFwdSm90ILi2EN4cute5tupleIJNS5_1CILi1EEES8_S8_EEENS6_IJNS7_ILi128EEENS7_ILi64EEENS7_ILi256EEEEEELi256ENS_12float_e4m3_tEfNS_4arch4Sm90ELb0ELb1ELb1ELb0ELb1ELb0ELb0ELb1ELb0ELb1ELb0ELb0EEENS1_21CollectiveEpilogueFwdINS6_IJSA_SC_SB_EEES9_NS_10bfloat16_tESG_Li256ELb0ELb1ELb0ELb1EEENS1_30DynamicPersistentTileSchedulerILi256ELi128ELb0ELb1ELb1EEEEEEEEEvNT_6ParamsE:
[----:B------:R-:W-:Y:S01]  /*0000*/  LDC R1, c[0x0][0x37c] ;  /* 0x0000df00ff017b82 */ /* 0x000fe20000000800 */
[----:B------:R-:W-:Y:S05]  /*0010*/  EXIT ;  /* 0x000000000000794d */ /* 0x000fea0003800000 */
.L_x_3:
        /* <DEDUP_REMOVED lines=14> */
.L_x_12:


//--------------------- .text._ZN7cutlass13device_kernelIN5flash11enable_sm90INS1_16FlashAttnFwdSm90INS1_25CollectiveMainloopFwdSm90ILi2EN4cute5tupleIJNS5_1CILi1EEES8_S8_EEENS6_IJNS7_ILi128EEENS7_ILi64EEENS7_ILi256EEEEEELi256ENS_12float_e4m3_tEfNS_4arch4Sm90ELb0ELb1ELb1ELb1ELb1ELb0ELb0ELb1ELb0ELb1ELb0ELb0EEENS1_21CollectiveEpilogueFwdINS6_IJSA_SC_SB_EEES9_NS_10bfloat16_tESG_Li256ELb1ELb1ELb0ELb1EEENS1_36VarlenDynamicPersistentTileSchedulerILi128ELi64ELi256ELi128ELb0ELb1ELb1ELb1ELb0ELb1EEEEEEEEEvNT_6ParamsE --------------------------
	.section	.text._ZN7cutlass13device_kernelIN5flash11enable_sm90INS1_16FlashAttnFwdSm90INS1_25CollectiveMainloopFwdSm90ILi2EN4cute5tupleIJNS5_1CILi1EEES8_S8_EEENS6_IJNS7_ILi128EEENS7_ILi64EEENS7_ILi256EEEEEELi256ENS_12float_e4m3_tEfNS_4arch4Sm90ELb0ELb1ELb1ELb1ELb1ELb0ELb0ELb1ELb0ELb1ELb0ELb0EEENS1_21CollectiveEpilogueFwdINS6_IJSA_SC_SB_EEES9_NS_10bfloat16_tESG_Li256ELb1ELb1ELb0ELb1EEENS1_36VarlenDynamicPersistentTileSchedulerILi128ELi64ELi256ELi128ELb0ELb1ELb1ELb1ELb0ELb1EEEEEEEEEvNT_6ParamsE,"ax",@progbits
	.align	128
.text._ZN7cutlass13device_kernelIN5flash11enable_sm90INS1_16FlashAttnFwdSm90INS1_25CollectiveMainloopFwdSm90ILi2EN4cute5tupleIJNS5_1CILi1EEES8_S8_EEENS6_IJNS7_ILi128EEENS7_ILi64EEENS7_ILi256EEEEEELi256ENS_12float_e4m3_tEfNS_4arch4Sm90ELb0ELb1ELb1ELb1ELb1ELb0ELb0ELb1ELb0ELb1ELb0ELb0EEENS1_21CollectiveEpilogueFwdINS6_IJSA_SC_SB_EEES9_NS_10bfloat16_tESG_Li256ELb1ELb1ELb0ELb1EEENS1_36VarlenDynamicPersistentTileSchedulerILi128ELi64ELi256ELi128ELb0ELb1ELb1ELb1ELb0ELb1EEEEEEEEEvNT_6ParamsE:
        .type           _ZN7cutlass13device_kernelIN5flash11enable_sm90INS1_16FlashAttnFwdSm90INS1_25CollectiveMainloopFwdSm90ILi2EN4cute5tupleIJNS5_1CILi1EEES8_S8_EEENS6_IJNS7_ILi128EEENS7_ILi64EEENS7_ILi256EEEEEELi256ENS_12float_e4m3_tEfNS_4arch4Sm90ELb0ELb1ELb1ELb1ELb1ELb0ELb0ELb1ELb0ELb1ELb0ELb0EEENS1_21CollectiveEpilogueFwdINS6_IJSA_SC_SB_EEES9_NS_10bfloat16_tESG_Li256ELb1ELb1ELb0ELb1EEENS1_36VarlenDynamicPersistentTileSchedulerILi128ELi64ELi256ELi128ELb0ELb1ELb1ELb1ELb0ELb1EEEEEEEEEvNT_6ParamsE,@function
        .size           _ZN7cutlass13device_kernelIN5flash11enable_sm90INS1_16FlashAttnFwdSm90INS1_25CollectiveMainloopFwdSm90ILi2EN4cute5tupleIJNS5_1CILi1EEES8_S8_EEENS6_IJNS7_ILi128EEENS7_ILi64EEENS7_ILi256EEEEEELi256ENS_12float_e4m3_tEfNS_4arch4Sm90ELb0ELb1ELb1ELb1ELb1ELb0ELb0ELb1ELb0ELb1ELb0ELb0EEENS1_21CollectiveEpilogueFwdINS6_IJSA_SC_SB_EEES9_NS_10bfloat16_tESG_Li256ELb1ELb1ELb0ELb1EEENS1_36VarlenDynamicPersistentTileSchedulerILi128ELi64ELi256ELi128ELb0ELb1ELb1ELb1ELb0ELb1EEEEEEEEEvNT_6ParamsE,(.L_x_13 - _ZN7cutlass13device_kernelIN5flash11enable_sm90INS1_16FlashAttnFwdSm90INS1_25CollectiveMainloopFwdSm90ILi2EN4cute5tupleIJNS5_1CILi1EEES8_S8_EEENS6_IJNS7_ILi128EEENS7_ILi64EEENS7_ILi256EEEEEELi256ENS_12float_e4m3_tEfNS_4arch4Sm90ELb0ELb1ELb1ELb1ELb1ELb0ELb0ELb1ELb0ELb1ELb0ELb0EEENS1_21CollectiveEpilogueFwdINS6_IJSA_SC_SB_EEES9_NS_10bfloat16_tESG_Li256ELb1ELb1ELb0ELb1EEENS1_36VarlenDynamicPersistentTileSchedulerILi128ELi64ELi256ELi128ELb0ELb1ELb1ELb1ELb0ELb1EEEEEEEEEvNT_6ParamsE)
        .other          _ZN7cutlass13device_kernelIN5flash11enable_sm90INS1_16FlashAttnFwdSm90INS1_25CollectiveMainloopFwdSm90ILi2EN4cute5tupleIJNS5_1CILi1EEES8_S8_EEENS6_IJNS7_ILi128EEENS7_ILi64EEENS7_ILi256EEEEEELi256ENS_12float_e4m3_tEfNS_4arch4Sm90ELb0ELb1ELb1ELb1ELb1ELb0ELb0ELb1ELb0ELb1ELb0ELb0EEENS1_21CollectiveEpilogueFwdINS6_IJSA_SC_SB_EEES9_NS_10bfloat16_tESG_Li256ELb1ELb1ELb0ELb1EEENS1_36VarlenDynamicPersistentTileSchedulerILi128ELi64ELi256ELi128ELb0ELb1ELb1ELb1ELb0ELb1EEEEEEEEEvNT_6ParamsE,@"STO_CUDA_ENTRY STV_DEFAULT"
_ZN7cutlass13device_kernelIN5flash11enable_sm90INS1_16FlashAttnFwdSm90INS1_25CollectiveMainloopFwdSm90ILi2EN4cute5tupleIJNS5_1CILi1EEES8_S8_EEENS6_IJNS7_ILi128EEENS7_ILi64EEENS7_ILi256EEEEEELi256ENS_12float_e4m3_tEfNS_4arch4Sm90ELb0ELb1ELb1ELb1ELb1ELb0ELb0ELb1ELb0ELb1ELb0ELb0EEENS1_21CollectiveEpilogueFwdINS6_IJSA_SC_SB_EEES9_NS_10bfloat16_tESG_Li256ELb1ELb1ELb0ELb1EEENS1_36VarlenDynamicPersistentTileSchedulerILi128ELi64ELi256ELi128ELb0ELb1ELb1ELb1ELb0ELb1EEEEEEEEEvNT_6ParamsE:
[----:B------:R-:W-:Y:S01]  /*0000*/  LDC R1, c[0x0][0x37c] ;  /* 0x0000df00ff017b82 */ /* 0x000fe20000000800 */
[----:B------:R-:W-:Y:S05]  /*0010*/  EXIT ;  /* 0x000000000000794d */ /* 0x000fea0003800000 */
.L_x_4:
        /* <DEDUP_REMOVED lines=14> */
.L_x_13:


//--------------------- .text._ZN7cutlass13device_kernelIN5flash11enable_sm90INS1_16FlashAttnFwdSm90INS1_25CollectiveMainloopFwdSm90ILi2EN4cute5tupleIJNS5_1CILi1EEES8_S8_EEENS6_IJNS7_ILi128EEENS7_ILi64EEENS7_ILi256EEEEEELi256ENS_12float_e4m3_tEfNS_4arch4Sm90ELb0ELb1ELb1ELb1ELb1ELb1ELb0ELb1ELb0ELb1ELb0ELb0EEENS1_21CollectiveEpilogueFwdINS6_IJSA_SC_SB_EEES9_NS_10bfloat16_tESG_Li256ELb1ELb1ELb0ELb1EEENS1_36VarlenDynamicPersistentTileSchedulerILi128ELi64ELi256ELi128ELb0ELb1ELb1ELb1ELb0ELb1EEEEEEEEEvNT_6ParamsE --------------------------
	.section	.text._ZN7cutlass13device_kernelIN5flash11enable_sm90INS1_16FlashAttnFwdSm90INS1_25CollectiveMainloopFwdSm90ILi2EN4cute5tupleIJNS5_1CILi1EEES8_S8_EEENS6_IJNS7_ILi128EEENS7_ILi64EEENS7_ILi256EEEEEELi256ENS_12float_e4m3_tEfNS_4arch4Sm90ELb0ELb1ELb1ELb1ELb1ELb1ELb0ELb1ELb0ELb1ELb0ELb0EEENS1_21CollectiveEpilogueFwdINS6_IJSA_SC_SB_EEES9_NS_10bfloat16_tESG_Li256ELb1ELb1ELb0ELb1EEENS1_36VarlenDynamicPersistentTileSchedulerILi128ELi64ELi256ELi128ELb0ELb1ELb1ELb1ELb0ELb1EEEEEEEEEvNT_6ParamsE,"ax",@progbits
	.align	128
.text._ZN7cutlass13device_kernelIN5flash11enable_sm90INS1_16FlashAttnFwdSm90INS1_25CollectiveMainloopFwdSm90ILi2EN4cute5tupleIJNS5_1CILi1EEES8_S8_EEENS6_IJNS7_ILi128EEENS7_ILi64EEENS7_ILi256EEEEEELi256ENS_12float_e4m3_tEfNS_4arch4Sm90ELb0ELb1ELb1ELb1ELb1ELb1ELb0ELb1ELb0ELb1ELb0ELb0EEENS1_21CollectiveEpilogueFwdINS6_IJSA_SC_SB_EEES9_NS_10bfloat16_tESG_Li256ELb1ELb1ELb0ELb1EEENS1_36VarlenDynamicPersistentTileSchedulerILi128ELi64ELi256ELi128ELb0ELb1ELb1ELb1ELb0ELb1EEEEEEEEEvNT_6ParamsE:
        .type           _ZN7cutlass13device_kernelIN5flash11enable_sm90INS1_16FlashAttnFwdSm90INS1_25CollectiveMainloopFwdSm90ILi2EN4cute5tupleIJNS5_1CILi1EEES8_S8_EEENS6_IJNS7_ILi128EEENS7_ILi64EEENS7_ILi256EEEEEELi256ENS_12float_e4m3_tEfNS_4arch4Sm90ELb0ELb1ELb1ELb1ELb1ELb1ELb0ELb1ELb0ELb1ELb0ELb0EEENS1_21CollectiveEpilogueFwdINS6_IJSA_SC_SB_EEES9_NS_10bfloat16_tESG_Li256ELb1ELb1ELb0ELb1EEENS1_36VarlenDynamicPersistentTileSchedulerILi128ELi64ELi256ELi128ELb0ELb1ELb1ELb1ELb0ELb1EEEEEEEEEvNT_6ParamsE,@function
        .size           _ZN7cutlass13device_kernelIN5flash11enable_sm90INS1_16FlashAttnFwdSm90INS1_25CollectiveMainloopFwdSm90ILi2EN4cute5tupleIJNS5_1CILi1EEES8_S8_EEENS6_IJNS7_ILi128EEENS7_ILi64EEENS7_ILi256EEEEEELi256ENS_12float_e4m3_tEfNS_4arch4Sm90ELb0ELb1ELb1ELb1ELb1ELb1ELb0ELb1ELb0ELb1ELb0ELb0EEENS1_21CollectiveEpilogueFwdINS6_IJSA_SC_SB_EEES9_NS_10bfloat16_tESG_Li256ELb1ELb1ELb0ELb1EEENS1_36VarlenDynamicPersistentTileSchedulerILi128ELi64ELi256ELi128ELb0ELb1ELb1ELb1ELb0ELb1EEEEEEEEEvNT_6ParamsE,(.L_x_14 - _ZN7cutlass13device_kernelIN5flash11enable_sm90INS1_16FlashAttnFwdSm90INS1_25CollectiveMainloopFwdSm90ILi2EN4cute5tupleIJNS5_1CILi1EEES8_S8_EEENS6_IJNS7_ILi128EEENS7_ILi64EEENS7_ILi256EEEEEELi256ENS_12float_e4m3_tEfNS_4arch4Sm90ELb0ELb1ELb1ELb1ELb1ELb1ELb0ELb1ELb0ELb1ELb0ELb0EEENS1_21CollectiveEpilogueFwdINS6_IJSA_SC_SB_EEES9_NS_10bfloat16_tESG_Li256ELb1ELb1ELb0ELb1EEENS1_36VarlenDynamicPersistentTileSchedulerILi128ELi64ELi256ELi128ELb0ELb1ELb1ELb1ELb0ELb1EEEEEEEEEvNT_6ParamsE)
        .other          _ZN7cutlass13device_kernelIN5flash11enable_sm90INS1_16FlashAttnFwdSm90INS1_25CollectiveMainloopFwdSm90ILi2EN4cute5tupleIJNS5_1CILi1EEES8_S8_EEENS6_IJNS7_ILi128EEENS7_ILi64EEENS7_ILi256EEEEEELi256ENS_12float_e4m3_tEfNS_4arch4Sm90ELb0ELb1ELb1ELb1ELb1ELb1ELb0ELb1ELb0ELb1ELb0ELb0EEENS1_21CollectiveEpilogueFwdINS6_IJSA_SC_SB_EEES9_NS_10bfloat16_tESG_Li256ELb1ELb1ELb0ELb1EEENS1_36VarlenDynamicPersistentTileSchedulerILi128ELi64ELi256ELi128ELb0ELb1ELb1ELb1ELb0ELb1EEEEEEEEEvNT_6ParamsE,@"STO_CUDA_ENTRY STV_DEFAULT"
_ZN7cutlass13device_kernelIN5flash11enable_sm90INS1_16FlashAttnFwdSm90INS1_25CollectiveMainloopFwdSm90ILi2EN4cute5tupleIJNS5_1CILi1EEES8_S8_EEENS6_IJNS7_ILi128EEENS7_ILi64EEENS7_ILi256EEEEEELi256ENS_12float_e4m3_tEfNS_4arch4Sm90ELb0ELb1ELb1ELb1ELb1ELb1ELb0ELb1ELb0ELb1ELb0ELb0EEENS1_21CollectiveEpilogueFwdINS6_IJSA_SC_SB_EEES9_NS_10bfloat16_tESG_Li256ELb1ELb1ELb0ELb1EEENS1_36VarlenDynamicPersistentTileSchedulerILi128ELi64ELi256ELi128ELb0ELb1ELb1ELb1ELb0ELb1EEEEEEEEEvNT_6ParamsE:
[----:B------:R-:W-:Y:S01]  /*0000*/  LDC R1, c[0x0][0x37c] ;  /* 0x0000df00ff017b82 */ /* 0x000fe20000000800 */
[----:B------:R-:W-:Y:S05]  /*0010*/  EXIT ;  /* 0x000000000000794d */ /* 0x000fea0003800000 */
.L_x_5:
        /* <DEDUP_REMOVED lines=14> */
.L_x_14:


//--------------------- .text._ZN7cutlass13device_kernelIN5flash11enable_sm90INS1_16FlashAttnFwdSm90INS1_25CollectiveMainloopFwdSm90ILi2EN4cute5tupleIJNS5_1CILi1EEES8_S8_EEENS6_IJNS7_ILi128EEESA_NS7_ILi256EEEEEELi256ENS_12float_e4m3_tEfNS_4arch4Sm90ELb1ELb0ELb1ELb0ELb1ELb0ELb0ELb1ELb0ELb1ELb0ELb0EEENS1_21CollectiveEpilogueFwdINS6_IJSA_SB_SA_EEES9_NS_10bfloat16_tESF_Li256ELb0ELb1ELb0ELb1EEENS1_30DynamicPersistentTileSchedulerILi256ELi128ELb0ELb1ELb1EEEEEEEEEvNT_6ParamsE --------------------------
	.section	.text._ZN7cutlass13device_kernelIN5flash11enable_sm90INS1_16FlashAttnFwdSm90INS1_25CollectiveMainloopFwdSm90ILi2EN4cute5tupleIJNS5_1CILi1EEES8_S8_EEENS6_IJNS7_ILi128EEESA_NS7_ILi256EEEEEELi256ENS_12float_e4m3_tEfNS_4arch4Sm90ELb1ELb0ELb1ELb0ELb1ELb0ELb0ELb1ELb0ELb1ELb0ELb0EEENS1_21CollectiveEpilogueFwdINS6_IJSA_SB_SA_EEES9_NS_10bfloat16_tESF_Li256ELb0ELb1ELb0ELb1EEENS1_30DynamicPersistentTileSchedulerILi256ELi128ELb0ELb1ELb1EEEEEEEEEvNT_6ParamsE,"ax",@progbits
	.align	128
.text._ZN7cutlass13device_kernelIN5flash11enable_sm90INS1_16FlashAttnFwdSm90INS1_25CollectiveMainloopFwdSm90ILi2EN4cute5tupleIJNS5_1CILi1EEES8_S8_EEENS6_IJNS7_ILi128EEESA_NS7_ILi256EEEEEELi256ENS_12float_e4m3_tEfNS_4arch4Sm90ELb1ELb0ELb1ELb0ELb1ELb0ELb0ELb1ELb0ELb1ELb0ELb0EEENS1_21CollectiveEpilogueFwdINS6_IJSA_SB_SA_EEES9_NS_10bfloat16_tESF_Li256ELb0ELb1ELb0ELb1EEENS1_30DynamicPersistentTileSchedulerILi256ELi128ELb0ELb1ELb1EEEEEEEEEvNT_6ParamsE:
        .type           _ZN7cutlass13device_kernelIN5flash11enable_sm90INS1_16FlashAttnFwdSm90INS1_25CollectiveMainloopFwdSm90ILi2EN4cute5tupleIJNS5_1CILi1EEES8_S8_EEENS6_IJNS7_ILi128EEESA_NS7_ILi256EEEEEELi256ENS_12float_e4m3_tEfNS_4arch4Sm90ELb1ELb0ELb1ELb0ELb1ELb0ELb0ELb1ELb0ELb1ELb0ELb0EEENS1_21CollectiveEpilogueFwdINS6_IJSA_SB_SA_EEES9_NS_10bfloat16_tESF_Li256ELb0ELb1ELb0ELb1EEENS1_30DynamicPersistentTileSchedulerILi256ELi128ELb0ELb1ELb1EEEEEEEEEvNT_6ParamsE,@function
        .size           _ZN7cutlass13device_kernelIN5flash11enable_sm90INS1_16FlashAttnFwdSm90INS1_25CollectiveMainloopFwdSm90ILi2EN4cute5tupleIJNS5_1CILi1EEES8_S8_EEENS6_IJNS7_ILi128EEESA_NS7_ILi256EEEEEELi256ENS_12float_e4m3_tEfNS_4arch4Sm90ELb1ELb0ELb1ELb0ELb1ELb0ELb0ELb1ELb0ELb1ELb0ELb0EEENS1_21CollectiveEpilogueFwdINS6_IJSA_SB_SA_EEES9_NS_10bfloat16_tESF_Li256ELb0ELb1ELb0ELb1EEENS1_30DynamicPersistentTileSchedulerILi256ELi128ELb0ELb1ELb1EEEEEEEEEvNT_6ParamsE,(.L_x_15 - _ZN7cutlass13device_kernelIN5flash11enable_sm90INS1_16FlashAttnFwdSm90INS1_25CollectiveMainloopFwdSm90ILi2EN4cute5tupleIJNS5_1CILi1EEES8_S8_EEENS6_IJNS7_ILi128EEESA_NS7_ILi256EEEEEELi256ENS_12float_e4m3_tEfNS_4arch4Sm90ELb1ELb0ELb1ELb0ELb1ELb0ELb0ELb1ELb0ELb1ELb0ELb0EEENS1_21CollectiveEpilogueFwdINS6_IJSA_SB_SA_EEES9_NS_10bfloat16_tESF_Li256ELb0ELb1ELb0ELb1EEENS1_30DynamicPersistentTileSchedulerILi256ELi128ELb0ELb1ELb1EEEEEEEEEvNT_6ParamsE)
        .other          _ZN7cutlass13device_kernelIN5flash11enable_sm90INS1_16FlashAttnFwdSm90INS1_25CollectiveMainloopFwdSm90ILi2EN4cute5tupleIJNS5_1CILi1EEES8_S8_EEENS6_IJNS7_ILi128EEESA_NS7_ILi256EEEEEELi256ENS_12float_e4m3_tEfNS_4arch4Sm90ELb1ELb0ELb1ELb0ELb1ELb0ELb0ELb1ELb0ELb1ELb0ELb0EEENS1_21CollectiveEpilogueFwdINS6_IJSA_SB_SA_EEES9_NS_10bfloat16_tESF_Li256ELb0ELb1ELb0ELb1EEENS1_30DynamicPersistentTileSchedulerILi256ELi128ELb0ELb1ELb1EEEEEEEEEvNT_6ParamsE,@"STO_CUDA_ENTRY STV_DEFAULT"
_ZN7cutlass13device_kernelIN5flash11enable_sm90INS1_16FlashAttnFwdSm90INS1_25CollectiveMainloopFwdSm90ILi2EN4cute5tupleIJNS5_1CILi1EEES8_S8_EEENS6_IJNS7_ILi128EEESA_NS7_ILi256EEEEEELi256ENS_12float_e4m3_tEfNS_4arch4Sm90ELb1ELb0ELb1ELb0ELb1ELb0ELb0ELb1ELb0ELb1ELb0ELb0EEENS1_21CollectiveEpilogueFwdINS6_IJSA_SB_SA_EEES9_NS_10bfloat16_tESF_Li256ELb0ELb1ELb0ELb1EEENS1_30DynamicPersistentTileSchedulerILi256ELi128ELb0ELb1ELb1EEEEEEEEEvNT_6ParamsE:
[----:B------:R-:W-:Y:S01]  /*0000*/  LDC R1, c[0x0][0x37c] ;  /* 0x0000df00ff017b82 */ /* 0x000fe20000000800 */
[----:B------:R-:W-:Y:S05]  /*0010*/  EXIT ;  /* 0x000000000000794d */ /* 0x000fea0003800000 */
.L_x_6:
        /* <DEDUP_REMOVED lines=14> */
.L_x_15:


//--------------------- .text._ZN7cutlass13device_kernelIN5flash11enable_sm90INS1_16FlashAttnFwdSm90INS1_25CollectiveMainloopFwdSm90ILi2EN4cute5tupleIJNS5_1CILi1EEES8_S8_EEENS6_IJNS7_ILi128EEESA_NS7_ILi256EEEEEELi256ENS_12float_e4m3_tEfNS_4arch4Sm90ELb1ELb0ELb1ELb1ELb1ELb0ELb0ELb1ELb0ELb1ELb0ELb0EEENS1_21CollectiveEpilogueFwdINS6_IJSA_SB_SA_EEES9_NS_10bfloat16_tESF_Li256ELb1ELb1ELb0ELb1EEENS1_36VarlenDynamicPersistentTileSchedulerILi128ELi128ELi256ELi128ELb0ELb1ELb1ELb1ELb1ELb1EEEEEEEEEvNT_6ParamsE --------------------------
	.section	.text._ZN7cutlass13device_kernelIN5flash11enable_sm90INS1_16FlashAttnFwdSm90INS1_25CollectiveMainloopFwdSm90ILi2EN4cute5tupleIJNS5_1CILi1EEES8_S8_EEENS6_IJNS7_ILi128EEESA_NS7_ILi256EEEEEELi256ENS_12float_e4m3_tEfNS_4arch4Sm90ELb1ELb0ELb1ELb1ELb1ELb0ELb0ELb1ELb0ELb1ELb0ELb0EEENS1_21CollectiveEpilogueFwdINS6_IJSA_SB_SA_EEES9_NS_10bfloat16_tESF_Li256ELb1ELb1ELb0ELb1EEENS1_36VarlenDynamicPersistentTileSchedulerILi128ELi128ELi256ELi128ELb0ELb1ELb1ELb1ELb1ELb1EEEEEEEEEvNT_6ParamsE,"ax",@progbits
	.align	128
.text._ZN7cutlass13device_kernelIN5flash11enable_sm90INS1_16FlashAttnFwdSm90INS1_25CollectiveMainloopFwdSm90ILi2EN4cute5tupleIJNS5_1CILi1EEES8_S8_EEENS6_IJNS7_ILi128EEESA_NS7_ILi256EEEEEELi256ENS_12float_e4m3_tEfNS_4arch4Sm90ELb1ELb0ELb1ELb1ELb1ELb0ELb0ELb1ELb0ELb1ELb0ELb0EEENS1_21CollectiveEpilogueFwdINS6_IJSA_SB_SA_EEES9_NS_10bfloat16_tESF_Li256ELb1ELb1ELb0ELb1EEENS1_36VarlenDynamicPersistentTileSchedulerILi128ELi128ELi256ELi128ELb0ELb1ELb1ELb1ELb1ELb1EEEEEEEEEvNT_6ParamsE:
        .type           _ZN7cutlass13device_kernelIN5flash11enable_sm90INS1_16FlashAttnFwdSm90INS1_25CollectiveMainloopFwdSm90ILi2EN4cute5tupleIJNS5_1CILi1EEES8_S8_EEENS6_IJNS7_ILi128EEESA_NS7_ILi256EEEEEELi256ENS_12float_e4m3_tEfNS_4arch4Sm90ELb1ELb0ELb1ELb1ELb1ELb0ELb0ELb1ELb0ELb1ELb0ELb0EEENS1_21CollectiveEpilogueFwdINS6_IJSA_SB_SA_EEES9_NS_10bfloat16_tESF_Li256ELb1ELb1ELb0ELb1EEENS1_36VarlenDynamicPersistentTileSchedulerILi128ELi128ELi256ELi128ELb0ELb1ELb1ELb1ELb1ELb1EEEEEEEEEvNT_6ParamsE,@function
        .size           _ZN7cutlass13device_kernelIN5flash11enable_sm90INS1_16FlashAttnFwdSm90INS1_25CollectiveMainloopFwdSm90ILi2EN4cute5tupleIJNS5_1CILi1EEES8_S8_EEENS6_IJNS7_ILi128EEESA_NS7_ILi256EEEEEELi256ENS_12float_e4m3_tEfNS_4arch4Sm90ELb1ELb0ELb1ELb1ELb1ELb0ELb0ELb1ELb0ELb1ELb0ELb0EEENS1_21CollectiveEpilogueFwdINS6_IJSA_SB_SA_EEES9_NS_10bfloat16_tESF_Li256ELb1ELb1ELb0ELb1EEENS1_36VarlenDynamicPersistentTileSchedulerILi128ELi128ELi256ELi128ELb0ELb1ELb1ELb1ELb1ELb1EEEEEEEEEvNT_6ParamsE,(.L_x_16 - _ZN7cutlass13device_kernelIN5flash11enable_sm90INS1_16FlashAttnFwdSm90INS1_25CollectiveMainloopFwdSm90ILi2EN4cute5tupleIJNS5_1CILi1EEES8_S8_EEENS6_IJNS7_ILi128EEESA_NS7_ILi256EEEEEELi256ENS_12float_e4m3_tEfNS_4arch4Sm90ELb1ELb0ELb1ELb1ELb1ELb0ELb0ELb1ELb0ELb1ELb0ELb0EEENS1_21CollectiveEpilogueFwdINS6_IJSA_SB_SA_EEES9_NS_10bfloat16_tESF_Li256ELb1ELb1ELb0ELb1EEENS1_36VarlenDynamicPersistentTileSchedulerILi128ELi128ELi256ELi128ELb0ELb1ELb1ELb1ELb1ELb1EEEEEEEEEvNT_6ParamsE)
        .other          _ZN7cutlass13device_kernelIN5flash11enable_sm90INS1_16FlashAttnFwdSm90INS1_25CollectiveMainloopFwdSm90ILi2EN4cute5tupleIJNS5_1CILi1EEES8_S8_EEENS6_IJNS7_ILi128EEESA_NS7_ILi256EEEEEELi256ENS_12float_e4m3_tEfNS_4arch4Sm90ELb1ELb0ELb1ELb1ELb1ELb0ELb0ELb1ELb0ELb1ELb0ELb0EEENS1_21CollectiveEpilogueFwdINS6_IJSA_SB_SA_EEES9_NS_10bfloat16_tESF_Li256ELb1ELb1ELb0ELb1EEENS1_36VarlenDynamicPersistentTileSchedulerILi128ELi128ELi256ELi128ELb0ELb1ELb1ELb1ELb1ELb1EEEEEEEEEvNT_6ParamsE,@"STO_CUDA_ENTRY STV_DEFAULT"
_ZN7cutlass13device_kernelIN5flash11enable_sm90INS1_16FlashAttnFwdSm90INS1_25CollectiveMainloopFwdSm90ILi2EN4cute5tupleIJNS5_1CILi1EEES8_S8_EEENS6_IJNS7_ILi128EEESA_NS7_ILi256EEEEEELi256ENS_12float_e4m3_tEfNS_4arch4Sm90ELb1ELb0ELb1ELb1ELb1ELb0ELb0ELb1ELb0ELb1ELb0ELb0EEENS1_21CollectiveEpilogueFwdINS6_IJSA_SB_SA_EEES9_NS_10bfloat16_tESF_Li256ELb1ELb1ELb0ELb1EEENS1_36VarlenDynamicPersistentTileSchedulerILi128ELi128ELi256ELi128ELb0ELb1ELb1ELb1ELb1ELb1EEEEEEEEEvNT_6ParamsE:
[----:B------:R-:W-:Y:S01]  /*0000*/  LDC R1, c[0x0][0x37c] ;  /* 0x0000df00ff017b82 */ /* 0x000fe20000000800 */
[----:B------:R-:W-:Y:S05]  /*0010*/  EXIT ;  /* 0x000000000000794d */ /* 0x000fea0003800000 */
.L_x_7:
        /* <DEDUP_REMOVED lines=14> */
.L_x_16:


//--------------------- .text._ZN7cutlass13device_kernelIN5flash11enable_sm90INS1_16FlashAttnFwdSm90INS1_25CollectiveMainloopFwdSm90ILi2EN4cute5tupleIJNS5_1CILi1EEES8_S8_EEENS6_IJNS7_ILi128EEESA_NS7_ILi256EEEEEELi256ENS_12float_e4m3_tEfNS_4arch4Sm90ELb1ELb0ELb1ELb1ELb1ELb1ELb0ELb1ELb0ELb1ELb0ELb0EEENS1_21CollectiveEpilogueFwdINS6_IJSA_SB_SA_EEES9_NS_10bfloat16_tESF_Li256ELb1ELb1ELb0ELb1EEENS1_36VarlenDynamicPersistentTileSchedulerILi128ELi128ELi256ELi128ELb0ELb1ELb1ELb1ELb1ELb1EEEEEEEEEvNT_6ParamsE --------------------------
	.section	.text._ZN7cutlass13device_kernelIN5flash11enable_sm90INS1_16FlashAttnFwdSm90INS1_25CollectiveMainloopFwdSm90ILi2EN4cute5tupleIJNS5_1CILi1EEES8_S8_EEENS6_IJNS7_ILi128EEESA_NS7_ILi256EEEEEELi256ENS_12float_e4m3_tEfNS_4arch4Sm90ELb1ELb0ELb1ELb1ELb1ELb1ELb0ELb1ELb0ELb1ELb0ELb0EEENS1_21CollectiveEpilogueFwdINS6_IJSA_SB_SA_EEES9_NS_10bfloat16_tESF_Li256ELb1ELb1ELb0ELb1EEENS1_36VarlenDynamicPersistentTileSchedulerILi128ELi128ELi256ELi128ELb0ELb1ELb1ELb1ELb1ELb1EEEEEEEEEvNT_6ParamsE,"ax",@progbits
	.align	128
.text._ZN7cutlass13device_kernelIN5flash11enable_sm90INS1_16FlashAttnFwdSm90INS1_25CollectiveMainloopFwdSm90ILi2EN4cute5tupleIJNS5_1CILi1EEES8_S8_EEENS6_IJNS7_ILi128EEESA_NS7_ILi256EEEEEELi256ENS_12float_e4m3_tEfNS_4arch4Sm90ELb1ELb0ELb1ELb1ELb1ELb1ELb0ELb1ELb0ELb1ELb0ELb0EEENS1_21CollectiveEpilogueFwdINS6_IJSA_SB_SA_EEES9_NS_10bfloat16_tESF_Li256ELb1ELb1ELb0ELb1EEENS1_36VarlenDynamicPersistentTileSchedulerILi128ELi128ELi256ELi128ELb0ELb1ELb1ELb1ELb1ELb1EEEEEEEEEvNT_6ParamsE:
        .type           _ZN7cutlass13device_kernelIN5flash11enable_sm90INS1_16FlashAttnFwdSm90INS1_25CollectiveMainloopFwdSm90ILi2EN4cute5tupleIJNS5_1CILi1EEES8_S8_EEENS6_IJNS7_ILi128EEESA_NS7_ILi256EEEEEELi256ENS_12float_e4m3_tEfNS_4arch4Sm90ELb1ELb0ELb1ELb1ELb1ELb1ELb0ELb1ELb0ELb1ELb0ELb0EEENS1_21CollectiveEpilogueFwdINS6_IJSA_SB_SA_EEES9_NS_10bfloat16_tESF_Li256ELb1ELb1ELb0ELb1EEENS1_36VarlenDynamicPersistentTileSchedulerILi128ELi128ELi256ELi128ELb0ELb1ELb1ELb1ELb1ELb1EEEEEEEEEvNT_6ParamsE,@function
        .size           _ZN7cutlass13device_kernelIN5flash11enable_sm90INS1_16FlashAttnFwdSm90INS1_25CollectiveMainloopFwdSm90ILi2EN4cute5tupleIJNS5_1CILi1EEES8_S8_EEENS6_IJNS7_ILi128EEESA_NS7_ILi256EEEEEELi256ENS_12float_e4m3_tEfNS_4arch4Sm90ELb1ELb0ELb1ELb1ELb1ELb1ELb0ELb1ELb0ELb1ELb0ELb0EEENS1_21CollectiveEpilogueFwdINS6_IJSA_SB_SA_EEES9_NS_10bfloat16_tESF_Li256ELb1ELb1ELb0ELb1EEENS1_36VarlenDynamicPersistentTileSchedulerILi128ELi128ELi256ELi128ELb0ELb1ELb1ELb1ELb1ELb1EEEEEEEEEvNT_6ParamsE,(.L_x_17 - _ZN7cutlass13device_kernelIN5flash11enable_sm90INS1_16FlashAttnFwdSm90INS1_25CollectiveMainloopFwdSm90ILi2EN4cute5tupleIJNS5_1CILi1EEES8_S8_EEENS6_IJNS7_ILi128EEESA_NS7_ILi256EEEEEELi256ENS_12float_e4m3_tEfNS_4arch4Sm90ELb1ELb0ELb1ELb1ELb1ELb1ELb0ELb1ELb0ELb1ELb0ELb0EEENS1_21CollectiveEpilogueFwdINS6_IJSA_SB_SA_EEES9_NS_10bfloat16_tESF_Li256ELb1ELb1ELb0ELb1EEENS1_36VarlenDynamicPersistentTileSchedulerILi128ELi128ELi256ELi128ELb0ELb1ELb1ELb1ELb1ELb1EEEEEEEEEvNT_6ParamsE)
        .other          _ZN7cutlass13device_kernelIN5flash11enable_sm90INS1_16FlashAttnFwdSm90INS1_25CollectiveMainloopFwdSm90ILi2EN4cute5tupleIJNS5_1CILi1EEES8_S8_EEENS6_IJNS7_ILi128EEESA_NS7_ILi256EEEEEELi256ENS_12float_e4m3_tEfNS_4arch4Sm90ELb1ELb0ELb1ELb1ELb1ELb1ELb0ELb1ELb0ELb1ELb0ELb0EEENS1_21CollectiveEpilogueFwdINS6_IJSA_SB_SA_EEES9_NS_10bfloat16_tESF_Li256ELb1ELb1ELb0ELb1EEENS1_36VarlenDynamicPersistentTileSchedulerILi128ELi128ELi256ELi128ELb0ELb1ELb1ELb1ELb1ELb1EEEEEEEEEvNT_6ParamsE,@"STO_CUDA_ENTRY STV_DEFAULT"
_ZN7cutlass13device_kernelIN5flash11enable_sm90INS1_16FlashAttnFwdSm90INS1_25CollectiveMainloopFwdSm90ILi2EN4cute5tupleIJNS5_1CILi1EEES8_S8_EEENS6_IJNS7_ILi128EEESA_NS7_ILi256EEEEEELi256ENS_12float_e4m3_tEfNS_4arch4Sm90ELb1ELb0ELb1ELb1ELb1ELb1ELb0ELb1ELb0ELb1ELb0ELb0EEENS1_21CollectiveEpilogueFwdINS6_IJSA_SB_SA_EEES9_NS_10bfloat16_tESF_Li256ELb1ELb1ELb0ELb1EEENS1_36VarlenDynamicPersistentTileSchedulerILi128ELi128ELi256ELi128ELb0ELb1ELb1ELb1ELb1ELb1EEEEEEEEEvNT_6ParamsE:
[----:B------:R-:W-:Y:S01]  /*0000*/  LDC R1, c[0x0][0x37c] ;  /* 0x0000df00ff017b82 */ /* 0x000fe20000000800 */
[----:B------:R-:W-:Y:S05]  /*0010*/  EXIT ;  /* 0x000000000000794d */ /* 0x000fea0003800000 */
.L_x_8:
        /* <DEDUP_REMOVED lines=14> */
.L_x_17:


//--------------------- .nv.shared.reserved.0     --------------------------
	.section	.nv.shared.reserved.0,"aw",@nobits
	.weak		__nv_reservedSMEM_offset_0_alias
	.size		__nv_reservedSMEM_offset_0_alias, 0, 64
	.other		__nv_reservedSMEM_offset_0_alias,@"STO_CUDA_RESERVED_SHARED STV_DEFAULT"
__nv_reservedSMEM_offset_0_alias:
	.zero		0
	.zero		64


//--------------------- .nv.global                --------------------------
	.section	.nv.global,"aw",@nobits
.nv.global:
	.type		_ZN80_INTERNAL_3f0a975c_44_flash_fwd_hdim256_e4m3_paged_softcap_sm90_cu_ceb34e2a_34204cute1_E,@object
	.size		_ZN80_INTERNAL_3f0a975c_44_flash_fwd_hdim256_e4m3_paged_softcap_sm90_cu_ceb34e2a_34204cute1_E,(_ZN80_INTERNAL_3f0a975c_44_flash_fwd_hdim256_e4m3_paged_softcap_sm90_cu_ceb34e2a_34204cuda3std3__45__cpo6cbeginE - _ZN80_INTERNAL_3f0a975c_44_flash_fwd_hdim256_e4m3_paged_softcap_sm90_cu_ceb34e2a_34204cute1_E)
_ZN80_INTERNAL_3f0a975c_44_flash_fwd_hdim256_e4m3_paged_softcap_sm90_cu_ceb34e2a_34204cute1_E:
	.zero		1
	.type		_ZN80_INTERNAL_3f0a975c_44_flash_fwd_hdim256_e4m3_paged_softcap_sm90_cu_ceb34e2a_34204cuda3std3__45__cpo6cbeginE,@object
	.size		_ZN80_INTERNAL_3f0a975c_44_flash_fwd_hdim256_e4m3_paged_softcap_sm90_cu_ceb34e2a_34204cuda3std3__45__cpo6cbeginE,(_ZN80_INTERNAL_3f0a975c_44_flash_fwd_hdim256_e4m3_paged_softcap_sm90_cu_ceb34e2a_34204cuda3std3__48in_placeE - _ZN80_INTERNAL_3f0a975c_44_flash_fwd_hdim256_e4m3_paged_softcap_sm90_cu_ceb34e2a_34204cuda3std3__45__cpo6cbeginE)
_ZN80_INTERNAL_3f0a975c_44_flash_fwd_hdim256_e4m3_paged_softcap_sm90_cu_ceb34e2a_34204cuda3std3__45__cpo6cbeginE:
	.zero		1
	.type		_ZN80_INTERNAL_3f0a975c_44_flash_fwd_hdim256_e4m3_paged_softcap_sm90_cu_ceb34e2a_34204cuda3std3__48in_placeE,@object
	.size		_ZN80_INTERNAL_3f0a975c_44_flash_fwd_hdim256_e4m3_paged_softcap_sm90_cu_ceb34e2a_34204cuda3std3__48in_placeE,(_ZN80_INTERNAL_3f0a975c_44_flash_fwd_hdim256_e4m3_paged_softcap_sm90_cu_ceb34e2a_34204cuda3std6ranges3__45__cpo9iter_moveE - _ZN80_INTERNAL_3f0a975c_44_flash_fwd_hdim256_e4m3_paged_softcap_sm90_cu_ceb34e2a_34204cuda3std3__48in_placeE)
_ZN80_INTERNAL_3f0a975c_44_flash_fwd_hdim256_e4m3_paged_softcap_sm90_cu_ceb34e2a_34204cuda3std3__48in_placeE:
	.zero		1
	.type		_ZN80_INTERNAL_3f0a975c_44_flash_fwd_hdim256_e4m3_paged_softcap_sm90_cu_ceb34e2a_34204cuda3std6ranges3__45__cpo9iter_moveE,@object
	.size		_ZN80_INTERNAL_3f0a975c_44_flash_fwd_hdim256_e4m3_paged_softcap_sm90_cu_ceb34e2a_34204cuda3std6ranges3__45__cpo9iter_moveE,(_ZN80_INTERNAL_3f0a975c_44_flash_fwd_hdim256_e4m3_paged_softcap_sm90_cu_ceb34e2a_34204cuda3std3__45__cpo5beginE - _ZN80_INTERNAL_3f0a975c_44_flash_fwd_hdim256_e4m3_paged_softcap_sm90_cu_ceb34e2a_34204cuda3std6ranges3__45__cpo9iter_moveE)
_ZN80_INTERNAL_3f0a975c_44_flash_fwd_hdim256_e4m3_paged_softcap_sm90_cu_ceb34e2a_34204cuda3std6ranges3__45__cpo9iter_moveE:
	.zero		1
	.type		_ZN80_INTERNAL_3f0a975c_44_flash_fwd_hdim256_e4m3_paged_softcap_sm90_cu_ceb34e2a_34204cuda3std3__45__cpo5beginE,@object
	.size		_ZN80_INTERNAL_3f0a975c_44_flash_fwd_hdim256_e4m3_paged_softcap_sm90_cu_ceb34e2a_34204cuda3std3__45__cpo5beginE,(_ZN80_INTERNAL_3f0a975c_44_flash_fwd_hdim256_e4m3_paged_softcap_sm90_cu_ceb34e2a_34204cuda3std3__482_GLOBAL__N__3f0a975c_44_flash_fwd_hdim256_e4m3_paged_softcap_sm90_cu_ceb34e2a_34206ignoreE - _ZN80_INTERNAL_3f0a975c_44_flash_fwd_hdim256_e4m3_paged_softcap_sm90_cu_ceb34e2a_34204cuda3std3__45__cpo5beginE)
_ZN80_INTERNAL_3f0a975c_44_flash_fwd_hdim256_e4m3_paged_softcap_sm90_cu_ceb34e2a_34204cuda3std3__45__cpo5beginE:
	.zero		1
	.type		_ZN80_INTERNAL_3f0a975c_44_flash_fwd_hdim256_e4m3_paged_softcap_sm90_cu_ceb34e2a_34204cuda3std3__482_GLOBAL__N__3f0a975c_44_flash_fwd_hdim256_e4m3_paged_softcap_sm90_cu_ceb34e2a_34206ignoreE,@object
	.size		_ZN80_INTERNAL_3f0a975c_44_flash_fwd_hdim256_e4m3_paged_softcap_sm90_cu_ceb34e2a_34204cuda3std3__482_GLOBAL__N__3f0a975c_44_flash_fwd_hdim256_e4m3_paged_softcap_sm90_cu_ceb34e2a_34206ignoreE,(_ZN80_INTERNAL_3f0a975c_44_flash_fwd_hdim256_e4m3_paged_softcap_sm90_cu_ceb34e2a_34204cute7productE - _ZN80_INTERNAL_3f0a975c_44_flash_fwd_hdim256_e4m3_paged_softcap_sm90_cu_ceb34e2a_34204cuda3std3__482_GLOBAL__N__3f0a975c_44_flash_fwd_hdim256_e4m3_paged_softcap_sm90_cu_ceb34e2a_34206ignoreE)
_ZN80_INTERNAL_3f0a975c_44_flash_fwd_hdim256_e4m3_paged_softcap_sm90_cu_ceb34e2a_34204cuda3std3__482_GLOBAL__N__3f0a975c_44_flash_fwd_hdim256_e4m3_paged_softcap_sm90_cu_ceb34e2a_34206ignoreE:
	.zero		1
	.type		_ZN80_INTERNAL_3f0a975c_44_flash_fwd_hdim256_e4m3_paged_softcap_sm90_cu_ceb34e2a_34204cute7productE,@object
	.size		_ZN80_INTERNAL_3f0a975c_44_flash_fwd_hdim256_e4m3_paged_softcap_sm90_cu_ceb34e2a_34204cute7productE,(_ZN80_INTERNAL_3f0a975c_44_flash_fwd_hdim256_e4m3_paged_softcap_sm90_cu_ceb34e2a_34204cuda3std3__45__cpo3endE - _ZN80_INTERNAL_3f0a975c_44_flash_fwd_hdim256_e4m3_paged_softcap_sm90_cu_ceb34e2a_34204cute7productE)
_ZN80_INTERNAL_3f0a975c_44_flash_fwd_hdim256_e4m3_paged_softcap_sm90_cu_ceb34e2a_34204cute7productE:
	.zero		1
	.type		_ZN80_INTERNAL_3f0a975c_44_flash_fwd_hdim256_e4m3_paged_softcap_sm90_cu_ceb34e2a_34204cuda3std3__45__cpo3endE,@object
	.size		_ZN80_INTERNAL_3f0a975c_44_flash_fwd_hdim256_e4m3_paged_softcap_sm90_cu_ceb34e2a_34204cuda3std3__45__cpo3endE,(_ZN80_INTERNAL_3f0a975c_44_flash_fwd_hdim256_e4m3_paged_softcap_sm90_cu_ceb34e2a_34204cuda3std3__419piecewise_constructE - _ZN80_INTERNAL_3f0a975c_44_flash_fwd_hdim256_e4m3_paged_softcap_sm90_cu_ceb34e2a_34204cuda3std3__45__cpo3endE)
_ZN80_INTERNAL_3f0a975c_44_flash_fwd_hdim256_e4m3_paged_softcap_sm90_cu_ceb34e2a_34204cuda3std3__45__cpo3endE:
	.zero		1
	.type		_ZN80_INTERNAL_3f0a975c_44_flash_fwd_hdim256_e4m3_paged_softcap_sm90_cu_ceb34e2a_34204cuda3std3__419piecewise_constructE,@object
	.size		_ZN80_INTERNAL_3f0a975c_44_flash_fwd_hdim256_e4m3_paged_softcap_sm90_cu_ceb34e2a_34204cuda3std3__419piecewise_constructE,(_ZN80_INTERNAL_3f0a975c_44_flash_fwd_hdim256_e4m3_paged_softcap_sm90_cu_ceb34e2a_34204cuda3std3__45__cpo4cendE - _ZN80_INTERNAL_3f0a975c_44_flash_fwd_hdim256_e4m3_paged_softcap_sm90_cu_ceb34e2a_34204cuda3std3__419piecewise_constructE)
_ZN80_INTERNAL_3f0a975c_44_flash_fwd_hdim256_e4m3_paged_softcap_sm90_cu_ceb34e2a_34204cuda3std3__419piecewise_constructE:
	.zero		1
	.type		_ZN80_INTERNAL_3f0a975c_44_flash_fwd_hdim256_e4m3_paged_softcap_sm90_cu_ceb34e2a_34204cuda3std3__45__cpo4cendE,@object
	.size		_ZN80_INTERNAL_3f0a975c_44_flash_fwd_hdim256_e4m3_paged_softcap_sm90_cu_ceb34e2a_34204cuda3std3__45__cpo4cendE,(_ZN80_INTERNAL_3f0a975c_44_flash_fwd_hdim256_e4m3_paged_softcap_sm90_cu_ceb34e2a_34204cuda3std6ranges3__45__cpo4swapE - _ZN80_INTERNAL_3f0a975c_44_flash_fwd_hdim256_e4m3_paged_softcap_sm90_cu_ceb34e2a_34204cuda3std3__45__cpo4cendE)
_ZN80_INTERNAL_3f0a975c_44_flash_fwd_hdim256_e4m3_paged_softcap_sm90_cu_ceb34e2a_34204cuda3std3__45__cpo4cendE:
	.zero		1
	.type		_ZN80_INTERNAL_3f0a975c_44_flash_fwd_hdim256_e4m3_paged_softcap_sm90_cu_ceb34e2a_34204cuda3std6ranges3__45__cpo4swapE,@object
	.size		_ZN80_INTERNAL_3f0a975c_44_flash_fwd_hdim256_e4m3_paged_softcap_sm90_cu_ceb34e2a_34204cuda3std6ranges3__45__cpo4swapE,(.L_7 - _ZN80_INTERNAL_3f0a975c_44_flash_fwd_hdim256_e4m3_paged_softcap_sm90_cu_ceb34e2a_34204cuda3std6ranges3__45__cpo4swapE)
_ZN80_INTERNAL_3f0a975c_44_flash_fwd_hdim256_e4m3_paged_softcap_sm90_cu_ceb34e2a_34204cuda3std6ranges3__45__cpo4swapE:
	.zero		1
.L_7:


//--------------------- .nv.constant0._ZN7cutlass13device_kernelIN5flash11enable_sm90INS1_16FlashAttnFwdSm90INS1_25CollectiveMainloopFwdSm90ILi2EN4cute5tupleIJNS5_1CILi1EEES8_S8_EEENS6_IJNS7_ILi128EEESA_NS7_ILi256EEEEEELi256ENS_12float_e4m3_tEfNS_4arch4Sm90ELb0ELb0ELb1ELb0ELb1ELb0ELb0ELb1ELb0ELb1ELb0ELb0EEENS1_21CollectiveEpilogueFwdINS6_IJSA_SB_SA_EEES9_NS_10bfloat16_tESF_Li256ELb0ELb1ELb0ELb1EEENS1_29StaticPersistentTileSchedulerILb0EEEEEEEEEvNT_6ParamsE --------------------------
	.section	.nv.constant0._ZN7cutlass13device_kernelIN5flash11enable_sm90INS1_16FlashAttnFwdSm90INS1_25CollectiveMainloopFwdSm90ILi2EN4cute5tupleIJNS5_1CILi1EEES8_S8_EEENS6_IJNS7_ILi128EEESA_NS7_ILi256EEEEEELi256ENS_12float_e4m3_tEfNS_4arch4Sm90ELb0ELb0ELb1ELb0ELb1ELb0ELb0ELb1ELb0ELb1ELb0ELb0EEENS1_21CollectiveEpilogueFwdINS6_IJSA_SB_SA_EEES9_NS_10bfloat16_tESF_Li256ELb0ELb1ELb0ELb1EEENS1_29StaticPersistentTileSchedulerILb0EEEEEEEEEvNT_6ParamsE,"a",@progbits
	.sectionflags	@""
	.align	4
.nv.constant0._ZN7cutlass13device_kernelIN5flash11enable_sm90INS1_16FlashAttnFwdSm90INS1_25CollectiveMainloopFwdSm90ILi2EN4cute5tupleIJNS5_1CILi1EEES8_S8_EEENS6_IJNS7_ILi128EEESA_NS7_ILi256EEEEEELi256ENS_12float_e4m3_tEfNS_4arch4Sm90ELb0ELb0ELb1ELb0ELb1ELb0ELb0ELb1ELb0ELb1ELb0ELb0EEENS1_21CollectiveEpilogueFwdINS6_IJSA_SB_SA_EEES9_NS_10bfloat16_tESF_Li256ELb0ELb1ELb0ELb1EEENS1_29StaticPersistentTileSchedulerILb0EEEEEEEEEvNT_6ParamsE:
	.zero		3456


//--------------------- .nv.constant0._ZN7cutlass13device_kernelIN5flash11enable_sm90INS1_16FlashAttnFwdSm90INS1_25CollectiveMainloopFwdSm90ILi2EN4cute5tupleIJNS5_1CILi1EEES8_S8_EEENS6_IJNS7_ILi128EEESA_NS7_ILi256EEEEEELi256ENS_12float_e4m3_tEfNS_4arch4Sm90ELb0ELb0ELb1ELb1ELb1ELb0ELb0ELb1ELb0ELb1ELb0ELb0EEENS1_21CollectiveEpilogueFwdINS6_IJSA_SB_SA_EEES9_NS_10bfloat16_tESF_Li256ELb1ELb1ELb0ELb1EEENS1_36VarlenDynamicPersistentTileSchedulerILi128ELi128ELi256ELi128ELb0ELb1ELb1ELb0ELb1ELb1EEEEEEEEEvNT_6ParamsE --------------------------
	.section	.nv.constant0._ZN7cutlass13device_kernelIN5flash11enable_sm90INS1_16FlashAttnFwdSm90INS1_25CollectiveMainloopFwdSm90ILi2EN4cute5tupleIJNS5_1CILi1EEES8_S8_EEENS6_IJNS7_ILi128EEESA_NS7_ILi256EEEEEELi256ENS_12float_e4m3_tEfNS_4arch4Sm90ELb0ELb0ELb1ELb1ELb1ELb0ELb0ELb1ELb0ELb1ELb0ELb0EEENS1_21CollectiveEpilogueFwdINS6_IJSA_SB_SA_EEES9_NS_10bfloat16_tESF_Li256ELb1ELb1ELb0ELb1EEENS1_36VarlenDynamicPersistentTileSchedulerILi128ELi128ELi256ELi128ELb0ELb1ELb1ELb0ELb1ELb1EEEEEEEEEvNT_6ParamsE,"a",@progbits
	.sectionflags	@""
	.align	4
.nv.constant0._ZN7cutlass13device_kernelIN5flash11enable_sm90INS1_16FlashAttnFwdSm90INS1_25CollectiveMainloopFwdSm90ILi2EN4cute5tupleIJNS5_1CILi1EEES8_S8_EEENS6_IJNS7_ILi128EEESA_NS7_ILi256EEEEEELi256ENS_12float_e4m3_tEfNS_4arch4Sm90ELb0ELb0ELb1ELb1ELb1ELb0ELb0ELb1ELb0ELb1ELb0ELb0EEENS1_21CollectiveEpilogueFwdINS6_IJSA_SB_SA_EEES9_NS_10bfloat16_tESF_Li256ELb1ELb1ELb0ELb1EEENS1_36VarlenDynamicPersistentTileSchedulerILi128ELi128ELi256ELi128ELb0ELb1ELb1ELb0ELb1ELb1EEEEEEEEEvNT_6ParamsE:
	.zero		3584


//--------------------- .nv.constant0._ZN7cutlass13device_kernelIN5flash11enable_sm90INS1_16FlashAttnFwdSm90INS1_25CollectiveMainloopFwdSm90ILi2EN4cute5tupleIJNS5_1CILi1EEES8_S8_EEENS6_IJNS7_ILi128EEESA_NS7_ILi256EEEEEELi256ENS_12float_e4m3_tEfNS_4arch4Sm90ELb0ELb0ELb1ELb1ELb1ELb1ELb0ELb1ELb0ELb1ELb0ELb0EEENS1_21CollectiveEpilogueFwdINS6_IJSA_SB_SA_EEES9_NS_10bfloat16_tESF_Li256ELb1ELb1ELb0ELb1EEENS1_36VarlenDynamicPersistentTileSchedulerILi128ELi128ELi256ELi128ELb0ELb1ELb1ELb0ELb1ELb1EEEEEEEEEvNT_6ParamsE --------------------------
	.section	.nv.constant0._ZN7cutlass13device_kernelIN5flash11enable_sm90INS1_16FlashAttnFwdSm90INS1_25CollectiveMainloopFwdSm90ILi2EN4cute5tupleIJNS5_1CILi1EEES8_S8_EEENS6_IJNS7_ILi128EEESA_NS7_ILi256EEEEEELi256ENS_12float_e4m3_tEfNS_4arch4Sm90ELb0ELb0ELb1ELb1ELb1ELb1ELb0ELb1ELb0ELb1ELb0ELb0EEENS1_21CollectiveEpilogueFwdINS6_IJSA_SB_SA_EEES9_NS_10bfloat16_tESF_Li256ELb1ELb1ELb0ELb1EEENS1_36VarlenDynamicPersistentTileSchedulerILi128ELi128ELi256ELi128ELb0ELb1ELb1ELb0ELb1ELb1EEEEEEEEEvNT_6ParamsE,"a",@progbits
	.sectionflags	@""
	.align	4
.nv.constant0._ZN7cutlass13device_kernelIN5flash11enable_sm90INS1_16FlashAttnFwdSm90INS1_25CollectiveMainloopFwdSm90ILi2EN4cute5tupleIJNS5_1CILi1EEES8_S8_EEENS6_IJNS7_ILi128EEESA_NS7_ILi256EEEEEELi256ENS_12float_e4m3_tEfNS_4arch4Sm90ELb0ELb0ELb1ELb1ELb1ELb1ELb0ELb1ELb0ELb1ELb0ELb0EEENS1_21CollectiveEpilogueFwdINS6_IJSA_SB_SA_EEES9_NS_10bfloat16_tESF_Li256ELb1ELb1ELb0ELb1EEENS1_36VarlenDynamicPersistentTileSchedulerILi128ELi128ELi256ELi128ELb0ELb1ELb1ELb0ELb1ELb1EEEEEEEEEvNT_6ParamsE:
	.zero		3584


//--------------------- .nv.constant0._ZN7cutlass13device_kernelIN5flash11enable_sm90INS1_16FlashAttnFwdSm90INS1_25CollectiveMainloopFwdSm90ILi2EN4cute5tupleIJNS5_1CILi1EEES8_S8_EEENS6_IJNS7_ILi128EEENS7_ILi64EEENS7_ILi256EEEEEELi256ENS_12float_e4m3_tEfNS_4arch4Sm90ELb0ELb1ELb1ELb0ELb1ELb0ELb0ELb1ELb0ELb1ELb0ELb0EEENS1_21CollectiveEpilogueFwdINS6_IJSA_SC_SB_EEES9_NS_10bfloat16_tESG_Li256ELb0ELb1ELb0ELb1EEENS1_30DynamicPersistentTileSchedulerILi256ELi128ELb0ELb1ELb1EEEEEEEEEvNT_6ParamsE --------------------------
	.section	.nv.constant0._ZN7cutlass13device_kernelIN5flash11enable_sm90INS1_16FlashAttnFwdSm90INS1_25CollectiveMainloopFwdSm90ILi2EN4cute5tupleIJNS5_1CILi1EEES8_S8_EEENS6_IJNS7_ILi128EEENS7_ILi64EEENS7_ILi256EEEEEELi256ENS_12float_e4m3_tEfNS_4arch4Sm90ELb0ELb1ELb1ELb0ELb1ELb0ELb0ELb1ELb0ELb1ELb0ELb0EEENS1_21CollectiveEpilogueFwdINS6_IJSA_SC_SB_EEES9_NS_10bfloat16_tESG_Li256ELb0ELb1ELb0ELb1EEENS1_30DynamicPersistentTileSchedulerILi256ELi128ELb0ELb1ELb1EEEEEEEEEvNT_6ParamsE,"a",@progbits
	.sectionflags	@""
	.align	4
.nv.constant0._ZN7cutlass13device_kernelIN5flash11enable_sm90INS1_16FlashAttnFwdSm90INS1_25CollectiveMainloopFwdSm90ILi2EN4cute5tupleIJNS5_1CILi1EEES8_S8_EEENS6_IJNS7_ILi128EEENS7_ILi64EEENS7_ILi256EEEEEELi256ENS_12float_e4m3_tEfNS_4arch4Sm90ELb0ELb1ELb1ELb0ELb1ELb0ELb0ELb1ELb0ELb1ELb0ELb0EEENS1_21CollectiveEpilogueFwdINS6_IJSA_SC_SB_EEES9_NS_10bfloat16_tESG_Li256ELb0ELb1ELb0ELb1EEENS1_30DynamicPersistentTileSchedulerILi256ELi128ELb0ELb1ELb1EEEEEEEEEvNT_6ParamsE:
	.zero		3584


//--------------------- .nv.constant0._ZN7cutlass13device_kernelIN5flash11enable_sm90INS1_16FlashAttnFwdSm90INS1_25CollectiveMainloopFwdSm90ILi2EN4cute5tupleIJNS5_1CILi1EEES8_S8_EEENS6_IJNS7_ILi128EEENS7_ILi64EEENS7_ILi256EEEEEELi256ENS_12float_e4m3_tEfNS_4arch4Sm90ELb0ELb1ELb1ELb1ELb1ELb0ELb0ELb1ELb0ELb1ELb0ELb0EEENS1_21CollectiveEpilogueFwdINS6_IJSA_SC_SB_EEES9_NS_10bfloat16_tESG_Li256ELb1ELb1ELb0ELb1EEENS1_36VarlenDynamicPersistentTileSchedulerILi128ELi64ELi256ELi128ELb0ELb1ELb1ELb1ELb0ELb1EEEEEEEEEvNT_6ParamsE --------------------------
	.section	.nv.constant0._ZN7cutlass13device_kernelIN5flash11enable_sm90INS1_16FlashAttnFwdSm90INS1_25CollectiveMainloopFwdSm90ILi2EN4cute5tupleIJNS5_1CILi1EEES8_S8_EEENS6_IJNS7_ILi128EEENS7_ILi64EEENS7_ILi256EEEEEELi256ENS_12float_e4m3_tEfNS_4arch4Sm90ELb0ELb1ELb1ELb1ELb1ELb0ELb0ELb1ELb0ELb1ELb0ELb0EEENS1_21CollectiveEpilogueFwdINS6_IJSA_SC_SB_EEES9_NS_10bfloat16_tESG_Li256ELb1ELb1ELb0ELb1EEENS1_36VarlenDynamicPersistentTileSchedulerILi128ELi64ELi256ELi128ELb0ELb1ELb1ELb1ELb0ELb1EEEEEEEEEvNT_6ParamsE,"a",@progbits
	.sectionflags	@""
	.align	4
.nv.constant0._ZN7cutlass13device_kernelIN5flash11enable_sm90INS1_16FlashAttnFwdSm90INS1_25CollectiveMainloopFwdSm90ILi2EN4cute5tupleIJNS5_1CILi1EEES8_S8_EEENS6_IJNS7_ILi128EEENS7_ILi64EEENS7_ILi256EEEEEELi256ENS_12float_e4m3_tEfNS_4arch4Sm90ELb0ELb1ELb1ELb1ELb1ELb0ELb0ELb1ELb0ELb1ELb0ELb0EEENS1_21CollectiveEpilogueFwdINS6_IJSA_SC_SB_EEES9_NS_10bfloat16_tESG_Li256ELb1ELb1ELb0ELb1EEENS1_36VarlenDynamicPersistentTileSchedulerILi128ELi64ELi256ELi128ELb0ELb1ELb1ELb1ELb0ELb1EEEEEEEEEvNT_6ParamsE:
	.zero		3584


//--------------------- .nv.constant0._ZN7cutlass13device_kernelIN5flash11enable_sm90INS1_16FlashAttnFwdSm90INS1_25CollectiveMainloopFwdSm90ILi2EN4cute5tupleIJNS5_1CILi1EEES8_S8_EEENS6_IJNS7_ILi128EEENS7_ILi64EEENS7_ILi256EEEEEELi256ENS_12float_e4m3_tEfNS_4arch4Sm90ELb0ELb1ELb1ELb1ELb1ELb1ELb0ELb1ELb0ELb1ELb0ELb0EEENS1_21CollectiveEpilogueFwdINS6_IJSA_SC_SB_EEES9_NS_10bfloat16_tESG_Li256ELb1ELb1ELb0ELb1EEENS1_36VarlenDynamicPersistentTileSchedulerILi128ELi64ELi256ELi128ELb0ELb1ELb1ELb1ELb0ELb1EEEEEEEEEvNT_6ParamsE --------------------------
	.section	.nv.constant0._ZN7cutlass13device_kernelIN5flash11enable_sm90INS1_16FlashAttnFwdSm90INS1_25CollectiveMainloopFwdSm90ILi2EN4cute5tupleIJNS5_1CILi1EEES8_S8_EEENS6_IJNS7_ILi128EEENS7_ILi64EEENS7_ILi256EEEEEELi256ENS_12float_e4m3_tEfNS_4arch4Sm90ELb0ELb1ELb1ELb1ELb1ELb1ELb0ELb1ELb0ELb1ELb0ELb0EEENS1_21CollectiveEpilogueFwdINS6_IJSA_SC_SB_EEES9_NS_10bfloat16_tESG_Li256ELb1ELb1ELb0ELb1EEENS1_36VarlenDynamicPersistentTileSchedulerILi128ELi64ELi256ELi128ELb0ELb1ELb1ELb1ELb0ELb1EEEEEEEEEvNT_6ParamsE,"a",@progbits
	.sectionflags	@""
	.align	4
.nv.constant0._ZN7cutlass13device_kernelIN5flash11enable_sm90INS1_16FlashAttnFwdSm90INS1_25CollectiveMainloopFwdSm90ILi2EN4cute5tupleIJNS5_1CILi1EEES8_S8_EEENS6_IJNS7_ILi128EEENS7_ILi64EEENS7_ILi256EEEEEELi256ENS_12float_e4m3_tEfNS_4arch4Sm90ELb0ELb1ELb1ELb1ELb1ELb1ELb0ELb1ELb0ELb1ELb0ELb0EEENS1_21CollectiveEpilogueFwdINS6_IJSA_SC_SB_EEES9_NS_10bfloat16_tESG_Li256ELb1ELb1ELb0ELb1EEENS1_36VarlenDynamicPersistentTileSchedulerILi128ELi64ELi256ELi128ELb0ELb1ELb1ELb1ELb0ELb1EEEEEEEEEvNT_6ParamsE:
	.zero		3584


//--------------------- .nv.constant0._ZN7cutlass13device_kernelIN5flash11enable_sm90INS1_16FlashAttnFwdSm90INS1_25CollectiveMainloopFwdSm90ILi2EN4cute5tupleIJNS5_1CILi1EEES8_S8_EEENS6_IJNS7_ILi128EEESA_NS7_ILi256EEEEEELi256ENS_12float_e4m3_tEfNS_4arch4Sm90ELb1ELb0ELb1ELb0ELb1ELb0ELb0ELb1ELb0ELb1ELb0ELb0EEENS1_21CollectiveEpilogueFwdINS6_IJSA_SB_SA_EEES9_NS_10bfloat16_tESF_Li256ELb0ELb1ELb0ELb1EEENS1_30DynamicPersistentTileSchedulerILi256ELi128ELb0ELb1ELb1EEEEEEEEEvNT_6ParamsE --------------------------
	.section	.nv.constant0._ZN7cutlass13device_kernelIN5flash11enable_sm90INS1_16FlashAttnFwdSm90INS1_25CollectiveMainloopFwdSm90ILi2EN4cute5tupleIJNS5_1CILi1EEES8_S8_EEENS6_IJNS7_ILi128EEESA_NS7_ILi256EEEEEELi256ENS_12float_e4m3_tEfNS_4arch4Sm90ELb1ELb0ELb1ELb0ELb1ELb0ELb0ELb1ELb0ELb1ELb0ELb0EEENS1_21CollectiveEpilogueFwdINS6_IJSA_SB_SA_EEES9_NS_10bfloat16_tESF_Li256ELb0ELb1ELb0ELb1EEENS1_30DynamicPersistentTileSchedulerILi256ELi128ELb0ELb1ELb1EEEEEEEEEvNT_6ParamsE,"a",@progbits
	.sectionflags	@""
	.align	4
.nv.constant0._ZN7cutlass13device_kernelIN5flash11enable_sm90INS1_16FlashAttnFwdSm90INS1_25CollectiveMainloopFwdSm90ILi2EN4cute5tupleIJNS5_1CILi1EEES8_S8_EEENS6_IJNS7_ILi128EEESA_NS7_ILi256EEEEEELi256ENS_12float_e4m3_tEfNS_4arch4Sm90ELb1ELb0ELb1ELb0ELb1ELb0ELb0ELb1ELb0ELb1ELb0ELb0EEENS1_21CollectiveEpilogueFwdINS6_IJSA_SB_SA_EEES9_NS_10bfloat16_tESF_Li256ELb0ELb1ELb0ELb1EEENS1_30DynamicPersistentTileSchedulerILi256ELi128ELb0ELb1ELb1EEEEEEEEEvNT_6ParamsE:
	.zero		3584


//--------------------- .nv.constant0._ZN7cutlass13device_kernelIN5flash11enable_sm90INS1_16FlashAttnFwdSm90INS1_25CollectiveMainloopFwdSm90ILi2EN4cute5tupleIJNS5_1CILi1EEES8_S8_EEENS6_IJNS7_ILi128EEESA_NS7_ILi256EEEEEELi256ENS_12float_e4m3_tEfNS_4arch4Sm90ELb1ELb0ELb1ELb1ELb1ELb0ELb0ELb1ELb0ELb1ELb0ELb0EEENS1_21CollectiveEpilogueFwdINS6_IJSA_SB_SA_EEES9_NS_10bfloat16_tESF_Li256ELb1ELb1ELb0ELb1EEENS1_36VarlenDynamicPersistentTileSchedulerILi128ELi128ELi256ELi128ELb0ELb1ELb1ELb1ELb1ELb1EEEEEEEEEvNT_6ParamsE --------------------------
	.section	.nv.constant0._ZN7cutlass13device_kernelIN5flash11enable_sm90INS1_16FlashAttnFwdSm90INS1_25CollectiveMainloopFwdSm90ILi2EN4cute5tupleIJNS5_1CILi1EEES8_S8_EEENS6_IJNS7_ILi128EEESA_NS7_ILi256EEEEEELi256ENS_12float_e4m3_tEfNS_4arch4Sm90ELb1ELb0ELb1ELb1ELb1ELb0ELb0ELb1ELb0ELb1ELb0ELb0EEENS1_21CollectiveEpilogueFwdINS6_IJSA_SB_SA_EEES9_NS_10bfloat16_tESF_Li256ELb1ELb1ELb0ELb1EEENS1_36VarlenDynamicPersistentTileSchedulerILi128ELi128ELi256ELi128ELb0ELb1ELb1ELb1ELb1ELb1EEEEEEEEEvNT_6ParamsE,"a",@progbits
	.sectionflags	@""
	.align	4
.nv.constant0._ZN7cutlass13device_kernelIN5flash11enable_sm90INS1_16FlashAttnFwdSm90INS1_25CollectiveMainloopFwdSm90ILi2EN4cute5tupleIJNS5_1CILi1EEES8_S8_EEENS6_IJNS7_ILi128EEESA_NS7_ILi256EEEEEELi256ENS_12float_e4m3_tEfNS_4arch4Sm90ELb1ELb0ELb1ELb1ELb1ELb0ELb0ELb1ELb0ELb1ELb0ELb0EEENS1_21CollectiveEpilogueFwdINS6_IJSA_SB_SA_EEES9_NS_10bfloat16_tESF_Li256ELb1ELb1ELb0ELb1EEENS1_36VarlenDynamicPersistentTileSchedulerILi128ELi128ELi256ELi128ELb0ELb1ELb1ELb1ELb1ELb1EEEEEEEEEvNT_6ParamsE:
	.zero		3584


//--------------------- .nv.constant0._ZN7cutlass13device_kernelIN5flash11enable_sm90INS1_16FlashAttnFwdSm90INS1_25CollectiveMainloopFwdSm90ILi2EN4cute5tupleIJNS5_1CILi1EEES8_S8_EEENS6_IJNS7_ILi128EEESA_NS7_ILi256EEEEEELi256ENS_12float_e4m3_tEfNS_4arch4Sm90ELb1ELb0ELb1ELb1ELb1ELb1ELb0ELb1ELb0ELb1ELb0ELb0EEENS1_21CollectiveEpilogueFwdINS6_IJSA_SB_SA_EEES9_NS_10bfloat16_tESF_Li256ELb1ELb1ELb0ELb1EEENS1_36VarlenDynamicPersistentTileSchedulerILi128ELi128ELi256ELi128ELb0ELb1ELb1ELb1ELb1ELb1EEEEEEEEEvNT_6ParamsE --------------------------
	.section	.nv.constant0._ZN7cutlass13device_kernelIN5flash11enable_sm90INS1_16FlashAttnFwdSm90INS1_25CollectiveMainloopFwdSm90ILi2EN4cute5tupleIJNS5_1CILi1EEES8_S8_EEENS6_IJNS7_ILi128EEESA_NS7_ILi256EEEEEELi256ENS_12float_e4m3_tEfNS_4arch4Sm90ELb1ELb0ELb1ELb1ELb1ELb1ELb0ELb1ELb0ELb1ELb0ELb0EEENS1_21CollectiveEpilogueFwdINS6_IJSA_SB_SA_EEES9_NS_10bfloat16_tESF_Li256ELb1ELb1ELb0ELb1EEENS1_36VarlenDynamicPersistentTileSchedulerILi128ELi128ELi256ELi128ELb0ELb1ELb1ELb1ELb1ELb1EEEEEEEEEvNT_6ParamsE,"a",@progbits
	.sectionflags	@""
	.align	4
.nv.constant0._ZN7cutlass13device_kernelIN5flash11enable_sm90INS1_16FlashAttnFwdSm90INS1_25CollectiveMainloopFwdSm90ILi2EN4cute5tupleIJNS5_1CILi1EEES8_S8_EEENS6_IJNS7_ILi128EEESA_NS7_ILi256EEEEEELi256ENS_12float_e4m3_tEfNS_4arch4Sm90ELb1ELb0ELb1ELb1ELb1ELb1ELb0ELb1ELb0ELb1ELb0ELb0EEENS1_21CollectiveEpilogueFwdINS6_IJSA_SB_SA_EEES9_NS_10bfloat16_tESF_Li256ELb1ELb1ELb0ELb1EEENS1_36VarlenDynamicPersistentTileSchedulerILi128ELi128ELi256ELi128ELb0ELb1ELb1ELb1ELb1ELb1EEEEEEEEEvNT_6ParamsE:
	.zero		3584


//--------------------- SYMBOLS --------------------------

	.type		.nv.reservedSmem.offset0,@object
	.size		.nv.reservedSmem.offset0,0x4
